	.target	sm_100a

	.elftype	@"ET_EXEC"


//--------------------- .note.nv.tkinfo           --------------------------
	.section	.note.nv.tkinfo,"",@"SHT_NOTE"
	.sectionflags	@"SHF_NOTE_NV_TKINFO"
	.tkinfo
        /*0018*/ 	.word	0x00000002
        /*0030*/ 	.string	""
        /*0030*/ 	.string	"ptxas"
        /*0030*/ 	.string	"Cuda compilation tools, release 13.0, V13.0.88"
        /*0030*/ 	.string	"Build cuda_13.0.r13.0/compiler.36424714_0"
        /*0030*/ 	.string	"-arch sm_100a -m 64 "



//--------------------- .note.nv.cuinfo           --------------------------
	.section	.note.nv.cuinfo,"",@"SHT_NOTE"
	.sectionflags	@"SHF_NOTE_NV_CUINFO"
        /*0018*/ 	.short	0x0002
        /*001a*/ 	.short	0x0064
        /*001c*/ 	.short	0x0082
	.zero		2


//--------------------- .nv.info                  --------------------------
	.section	.nv.info,"",@"SHT_CUDA_INFO"
	.align	4


	//----- nvinfo : EIATTR_REGCOUNT
	.align		4
        /*0000*/ 	.byte	0x04, 0x2f
        /*0002*/ 	.short	(.L_19 - .L_18)
	.align		4
.L_18:
        /*0004*/ 	.word	index@(_ZN7cutlass13device_kernelINS_4gemm6kernel13GemmUniversalIN4cute5tupleIJiiiiEEENS1_10collective13CollectiveMmaINS1_35MainloopSm100TmaUmmaWarpSpecializedILi16ELi2ELi4ENS5_IJNS4_1CILi2EEENSA_ILi1EEESC_EEEEENS5_IJNSA_ILi256EEENSA_ILi128EEENSA_ILi64EEEEEENS_12float_e4m3_tENS5_IJlSC_lEEESJ_SK_NS4_8TiledMMAINS4_8MMA_AtomIJNS4_10MMA_TraitsINS4_25SM100_MMA_F8F6F4_2x1SM_SSEJSJ_SJ_fSF_SG_NS4_17integral_constantINS4_4UMMA5MajorELSR_0EEESS_NSP_INSQ_7ScaleInELST_0EEESU_EEEEEENS4_6LayoutINS5_IJSC_SC_SC_EEENS5_IJNSA_ILi0EEESZ_SZ_EEEEENS5_IJNS4_10UnderscoreES12_S12_EEEEENS4_18SM100_TMA_2SM_LOADENS4_14ComposedLayoutINS4_7SwizzleILi2ELi4ELi3EEENS4_18smem_ptr_flag_bitsILi8EEENSX_INS5_IJNSA_ILi8EEESH_EEENS5_IJSH_SC_EEEEEEEvNS4_8identityES15_S1F_vS1G_EENS_8epilogue10collective18CollectiveEpilogueINS1I_23Sm100TmaWarpSpecializedILi2ELi2ELi64ELb0ELb0EEEJNS5_IJSG_SG_SH_EEENS5_IJNSX_ISG_SC_EENSX_ISH_SC_EEEEESJ_SK_SJ_SK_NS1I_6fusion15FusionCallbacksIS1M_NS1R_17LinearCombinationISJ_fSJ_fLNS_15FloatRoundStyleE2EEES1N_S1Q_JEEENS4_5SM1004TMEM4LOAD26SM100_TMEM_LOAD_32dp32b64xENS4_13SM90_TMA_LOADES1F_NS4_39AutoVectorizingCopyWithAssumedAlignmentILi128EEENS4_14SM90_TMA_STOREES1F_S23_S23_EEEvvEEEEvNT_6ParamsE)
        /*0008*/ 	.word	0x000000de


	//----- nvinfo : EIATTR_FRAME_SIZE
	.align		4
.L_19:
        /*000c*/ 	.byte	0x04, 0x11
        /*000e*/ 	.short	(.L_21 - .L_20)
	.align		4
.L_20:
        /*0010*/ 	.word	index@($__internal_2_$__cuda_sm10x_tcgen05_guardrail_trap_unallocated_columns_being_dealloced)
        /*0014*/ 	.word	0x00000000


	//----- nvinfo : EIATTR_FRAME_SIZE
	.align		4
.L_21:
        /*0018*/ 	.byte	0x04, 0x11
        /*001a*/ 	.short	(.L_23 - .L_22)
	.align		4
.L_22:
        /*001c*/ 	.word	index@($__internal_1_$__cuda_sm10x_tcgen05_guardrail_trap_phase_invalid_during_alloc)
        /*0020*/ 	.word	0x00000000


	//----- nvinfo : EIATTR_FRAME_SIZE
	.align		4
.L_23:
        /*0024*/ 	.byte	0x04, 0x11
        /*0026*/ 	.short	(.L_25 - .L_24)
	.align		4
.L_24:
        /*0028*/ 	.word	index@($__internal_0_$__cuda_sm10x_tcgen05_guardrail_trap_col_being_dealloced_not_returned_by_alloc)
        /*002c*/ 	.word	0x00000000


	//----- nvinfo : EIATTR_FRAME_SIZE
	.align		4
.L_25:
        /*0030*/ 	.byte	0x04, 0x11
        /*0032*/ 	.short	(.L_27 - .L_26)
	.align		4
.L_26:
        /*0034*/ 	.word	index@(_ZN7cutlass13device_kernelINS_4gemm6kernel13GemmUniversalIN4cute5tupleIJiiiiEEENS1_10collective13CollectiveMmaINS1_35MainloopSm100TmaUmmaWarpSpecializedILi16ELi2ELi4ENS5_IJNS4_1CILi2EEENSA_ILi1EEESC_EEEEENS5_IJNSA_ILi256EEENSA_ILi128EEENSA_ILi64EEEEEENS_12float_e4m3_tENS5_IJlSC_lEEESJ_SK_NS4_8TiledMMAINS4_8MMA_AtomIJNS4_10MMA_TraitsINS4_25SM100_MMA_F8F6F4_2x1SM_SSEJSJ_SJ_fSF_SG_NS4_17integral_constantINS4_4UMMA5MajorELSR_0EEESS_NSP_INSQ_7ScaleInELST_0EEESU_EEEEEENS4_6LayoutINS5_IJSC_SC_SC_EEENS5_IJNSA_ILi0EEESZ_SZ_EEEEENS5_IJNS4_10UnderscoreES12_S12_EEEEENS4_18SM100_TMA_2SM_LOADENS4_14ComposedLayoutINS4_7SwizzleILi2ELi4ELi3EEENS4_18smem_ptr_flag_bitsILi8EEENSX_INS5_IJNSA_ILi8EEESH_EEENS5_IJSH_SC_EEEEEEEvNS4_8identityES15_S1F_vS1G_EENS_8epilogue10collective18CollectiveEpilogueINS1I_23Sm100TmaWarpSpecializedILi2ELi2ELi64ELb0ELb0EEEJNS5_IJSG_SG_SH_EEENS5_IJNSX_ISG_SC_EENSX_ISH_SC_EEEEESJ_SK_SJ_SK_NS1I_6fusion15FusionCallbacksIS1M_NS1R_17LinearCombinationISJ_fSJ_fLNS_15FloatRoundStyleE2EEES1N_S1Q_JEEENS4_5SM1004TMEM4LOAD26SM100_TMEM_LOAD_32dp32b64xENS4_13SM90_TMA_LOADES1F_NS4_39AutoVectorizingCopyWithAssumedAlignmentILi128EEENS4_14SM90_TMA_STOREES1F_S23_S23_EEEvvEEEEvNT_6ParamsE)
        /*0038*/ 	.word	0x00000000


	//----- nvinfo : EIATTR_MIN_STACK_SIZE
	.align		4
.L_27:
        /*003c*/ 	.byte	0x04, 0x12
        /*003e*/ 	.short	(.L_29 - .L_28)
	.align		4
.L_28:
        /*0040*/ 	.word	index@(_ZN7cutlass13device_kernelINS_4gemm6kernel13GemmUniversalIN4cute5tupleIJiiiiEEENS1_10collective13CollectiveMmaINS1_35MainloopSm100TmaUmmaWarpSpecializedILi16ELi2ELi4ENS5_IJNS4_1CILi2EEENSA_ILi1EEESC_EEEEENS5_IJNSA_ILi256EEENSA_ILi128EEENSA_ILi64EEEEEENS_12float_e4m3_tENS5_IJlSC_lEEESJ_SK_NS4_8TiledMMAINS4_8MMA_AtomIJNS4_10MMA_TraitsINS4_25SM100_MMA_F8F6F4_2x1SM_SSEJSJ_SJ_fSF_SG_NS4_17integral_constantINS4_4UMMA5MajorELSR_0EEESS_NSP_INSQ_7ScaleInELST_0EEESU_EEEEEENS4_6LayoutINS5_IJSC_SC_SC_EEENS5_IJNSA_ILi0EEESZ_SZ_EEEEENS5_IJNS4_10UnderscoreES12_S12_EEEEENS4_18SM100_TMA_2SM_LOADENS4_14ComposedLayoutINS4_7SwizzleILi2ELi4ELi3EEENS4_18smem_ptr_flag_bitsILi8EEENSX_INS5_IJNSA_ILi8EEESH_EEENS5_IJSH_SC_EEEEEEEvNS4_8identityES15_S1F_vS1G_EENS_8epilogue10collective18CollectiveEpilogueINS1I_23Sm100TmaWarpSpecializedILi2ELi2ELi64ELb0ELb0EEEJNS5_IJSG_SG_SH_EEENS5_IJNSX_ISG_SC_EENSX_ISH_SC_EEEEESJ_SK_SJ_SK_NS1I_6fusion15FusionCallbacksIS1M_NS1R_17LinearCombinationISJ_fSJ_fLNS_15FloatRoundStyleE2EEES1N_S1Q_JEEENS4_5SM1004TMEM4LOAD26SM100_TMEM_LOAD_32dp32b64xENS4_13SM90_TMA_LOADES1F_NS4_39AutoVectorizingCopyWithAssumedAlignmentILi128EEENS4_14SM90_TMA_STOREES1F_S23_S23_EEEvvEEEEvNT_6ParamsE)
        /*0044*/ 	.word	0x00000000
.L_29:


//--------------------- .nv.compat                --------------------------
	.section	.nv.compat,"",@"SHT_CUDA_COMPAT_INFO"
	.align	4
        /*0000*/ 	.byte	0x02, 0x09, 0x01, 0x00, 0x02, 0x02, 0x02, 0x00, 0x02, 0x05, 0x05, 0x00, 0x03, 0x07, 0x01, 0x01
        /*0010*/ 	.byte	0x02, 0x03, 0x01, 0x00, 0x02, 0x06, 0x01, 0x00, 0x04, 0x0b, 0x08, 0x00, 0x09, 0x00, 0x00, 0x00
        /*0020*/ 	.byte	0x00, 0x00, 0x00, 0x00


//--------------------- .nv.info._ZN7cutlass13device_kernelINS_4gemm6kernel13GemmUniversalIN4cute5tupleIJiiiiEEENS1_10collective13CollectiveMmaINS1_35MainloopSm100TmaUmmaWarpSpecializedILi16ELi2ELi4ENS5_IJNS4_1CILi2EEENSA_ILi1EEESC_EEEEENS5_IJNSA_ILi256EEENSA_ILi128EEENSA_ILi64EEEEEENS_12float_e4m3_tENS5_IJlSC_lEEESJ_SK_NS4_8TiledMMAINS4_8MMA_AtomIJNS4_10MMA_TraitsINS4_25SM100_MMA_F8F6F4_2x1SM_SSEJSJ_SJ_fSF_SG_NS4_17integral_constantINS4_4UMMA5MajorELSR_0EEESS_NSP_INSQ_7ScaleInELST_0EEESU_EEEEEENS4_6LayoutINS5_IJSC_SC_SC_EEENS5_IJNSA_ILi0EEESZ_SZ_EEEEENS5_IJNS4_10UnderscoreES12_S12_EEEEENS4_18SM100_TMA_2SM_LOADENS4_14ComposedLayoutINS4_7SwizzleILi2ELi4ELi3EEENS4_18smem_ptr_flag_bitsILi8EEENSX_INS5_IJNSA_ILi8EEESH_EEENS5_IJSH_SC_EEEEEEEvNS4_8identityES15_S1F_vS1G_EENS_8epilogue10collective18CollectiveEpilogueINS1I_23Sm100TmaWarpSpecializedILi2ELi2ELi64ELb0ELb0EEEJNS5_IJSG_SG_SH_EEENS5_IJNSX_ISG_SC_EENSX_ISH_SC_EEEEESJ_SK_SJ_SK_NS1I_6fusion15FusionCallbacksIS1M_NS1R_17LinearCombinationISJ_fSJ_fLNS_15FloatRoundStyleE2EEES1N_S1Q_JEEENS4_5SM1004TMEM4LOAD26SM100_TMEM_LOAD_32dp32b64xENS4_13SM90_TMA_LOADES1F_NS4_39AutoVectorizingCopyWithAssumedAlignmentILi128EEENS4_14SM90_TMA_STOREES1F_S23_S23_EEEvvEEEEvNT_6ParamsE --------------------------
	.section	.nv.info._ZN7cutlass13device_kernelINS_4gemm6kernel13GemmUniversalIN4cute5tupleIJiiiiEEENS1_10collective13CollectiveMmaINS1_35MainloopSm100TmaUmmaWarpSpecializedILi16ELi2ELi4ENS5_IJNS4_1CILi2EEENSA_ILi1EEESC_EEEEENS5_IJNSA_ILi256EEENSA_ILi128EEENSA_ILi64EEEEEENS_12float_e4m3_tENS5_IJlSC_lEEESJ_SK_NS4_8TiledMMAINS4_8MMA_AtomIJNS4_10MMA_TraitsINS4_25SM100_MMA_F8F6F4_2x1SM_SSEJSJ_SJ_fSF_SG_NS4_17integral_constantINS4_4UMMA5MajorELSR_0EEESS_NSP_INSQ_7ScaleInELST_0EEESU_EEEEEENS4_6LayoutINS5_IJSC_SC_SC_EEENS5_IJNSA_ILi0EEESZ_SZ_EEEEENS5_IJNS4_10UnderscoreES12_S12_EEEEENS4_18SM100_TMA_2SM_LOADENS4_14ComposedLayoutINS4_7SwizzleILi2ELi4ELi3EEENS4_18smem_ptr_flag_bitsILi8EEENSX_INS5_IJNSA_ILi8EEESH_EEENS5_IJSH_SC_EEEEEEEvNS4_8identityES15_S1F_vS1G_EENS_8epilogue10collective18CollectiveEpilogueINS1I_23Sm100TmaWarpSpecializedILi2ELi2ELi64ELb0ELb0EEEJNS5_IJSG_SG_SH_EEENS5_IJNSX_ISG_SC_EENSX_ISH_SC_EEEEESJ_SK_SJ_SK_NS1I_6fusion15FusionCallbacksIS1M_NS1R_17LinearCombinationISJ_fSJ_fLNS_15FloatRoundStyleE2EEES1N_S1Q_JEEENS4_5SM1004TMEM4LOAD26SM100_TMEM_LOAD_32dp32b64xENS4_13SM90_TMA_LOADES1F_NS4_39AutoVectorizingCopyWithAssumedAlignmentILi128EEENS4_14SM90_TMA_STOREES1F_S23_S23_EEEvvEEEEvNT_6ParamsE,"",@"SHT_CUDA_INFO"
	.sectionflags	@""
	.align	4


	//----- nvinfo : EIATTR_CUDA_API_VERSION
	.align		4
        /*0000*/ 	.byte	0x04, 0x37
        /*0002*/ 	.short	(.L_31 - .L_30)
.L_30:
        /*0004*/ 	.word	0x00000082


	//----- nvinfo : EIATTR_KPARAM_INFO
	.align		4
.L_31:
        /*0008*/ 	.byte	0x04, 0x17
        /*000a*/ 	.short	(.L_33 - .L_32)
.L_32:
        /*000c*/ 	.word	0x00000000
        /*0010*/ 	.short	0x0000
        /*0012*/ 	.short	0x0000
        /*0014*/ 	.byte	0x00, 0xf0, 0x01, 0x20


	//----- nvinfo : EIATTR_AT_ENTRY_FRAGMENTS
	.align		4
.L_33:
        /*0018*/ 	.byte	0x04, 0x4f
        /*001a*/ 	.short	(.L_35 - .L_34)


	//   ....[0]....
.L_34:
        /*001c*/ 	.word	0x00000007


	//----- nvinfo : EIATTR_RESERVED_SMEM_USED
	.align		4
.L_35:
        /*0020*/ 	.byte	0x01, 0x41
	.zero		2


	//----- nvinfo : EIATTR_SPARSE_MMA_MASK
	.align		4
        /*0024*/ 	.byte	0x03, 0x50
        /*0026*/ 	.short	0x0000


	//----- nvinfo : EIATTR_TCGEN05_2CTA_USED
	.align		4
        /*0028*/ 	.byte	0x01, 0x52
	.zero		2


	//----- nvinfo : EIATTR_MAXREG_COUNT
	.align		4
        /*002c*/ 	.byte	0x03, 0x1b
        /*002e*/ 	.short	0x00ff


	//----- nvinfo : EIATTR_NUM_BARRIERS
	.align		4
        /*0030*/ 	.byte	0x02, 0x4c
        /*0032*/ 	.byte	0x07
	.zero		1


	//----- nvinfo : EIATTR_EXTERNS
	.align		4
        /*0034*/ 	.byte	0x04, 0x0f
        /*0036*/ 	.short	(.L_37 - .L_36)


	//   ....[0]....
	.align		4
.L_36:
        /*0038*/ 	.word	index@(__assertfail)


	//----- nvinfo : EIATTR_MERCURY_ISA_VERSION
	.align		4
.L_37:
        /*003c*/ 	.byte	0x03, 0x5f
        /*003e*/ 	.short	0x0101


	//----- nvinfo : EIATTR_INT_WARP_WIDE_INSTR_OFFSETS
	.align		4
        /*0040*/ 	.byte	0x04, 0x31
        /*0042*/ 	.short	(.L_39 - .L_38)


	//   ....[0]....
.L_38:
        /*0044*/ 	.word	0x00000e80


	//   ....[1]....
        /*0048*/ 	.word	0x00000f20


	//   ....[2]....
        /*004c*/ 	.word	0x00002280


	//   ....[3]....
        /*0050*/ 	.word	0x00004740


	//   ....[4]....
        /*0054*/ 	.word	0x00004760


	//   ....[5]....
        /*0058*/ 	.word	0x00004790


	//   ....[6]....
        /*005c*/ 	.word	0x000050c0


	//   ....[7]....
        /*0060*/ 	.word	0x00005130


	//   ....[8]....
        /*0064*/ 	.word	0x00005310


	//   ....[9]....
        /*0068*/ 	.word	0x00005470


	//----- nvinfo : EIATTR_COOP_GROUP_MASK_REGIDS
	.align		4
.L_39:
        /*006c*/ 	.byte	0x04, 0x29
        /*006e*/ 	.short	(.L_41 - .L_40)


	//   ....[0]....
.L_40:
        /*0070*/ 	.word	0xffffffff


	//   ....[1]....
        /*0074*/ 	.word	0xffffffff


	//   ....[2]....
        /*0078*/ 	.word	0xffffffff


	//   ....[3]....
        /*007c*/ 	.word	0xffffffff


	//   ....[4]....
        /*0080*/ 	.word	0xffffffff


	//   ....[5]....
        /*0084*/ 	.word	0xffffffff


	//   ....[6]....
        /*0088*/ 	.word	0xffffffff


	//   ....[7]....
        /*008c*/ 	.word	0xffffffff


	//   ....[8]....
        /*0090*/ 	.word	0xffffffff


	//   ....[9]....
        /*0094*/ 	.word	0xffffffff


	//   ....[10]....
        /*0098*/ 	.word	0xffffffff


	//   ....[11]....
        /*009c*/ 	.word	0xffffffff


	//   ....[12]....
        /*00a0*/ 	.word	0xffffffff


	//   ....[13]....
        /*00a4*/ 	.word	0xffffffff


	//----- nvinfo : EIATTR_COOP_GROUP_INSTR_OFFSETS
	.align		4
.L_41:
        /*00a8*/ 	.byte	0x04, 0x28
        /*00aa*/ 	.short	(.L_43 - .L_42)


	//   ....[0]....
.L_42:
        /*00ac*/ 	.word	0x000000c0


	//   ....[1]....
        /*00b0*/ 	.word	0x00000500


	//   ....[2]....
        /*00b4*/ 	.word	0x00000830


	//   ....[3]....
        /*00b8*/ 	.word	0x00000980


	//   ....[4]....
        /*00bc*/ 	.word	0x00000a70


	//   ....[5]....
        /*00c0*/ 	.word	0x00000bd0


	//   ....[6]....
        /*00c4*/ 	.word	0x00000d60


	//   ....[7]....
        /*00c8*/ 	.word	0x00000fa0


	//   ....[8]....
        /*00cc*/ 	.word	0x00002160


	//   ....[9]....
        /*00d0*/ 	.word	0x00003600


	//   ....[10]....
        /*00d4*/ 	.word	0x00003ad0


	//   ....[11]....
        /*00d8*/ 	.word	0x00003b00


	//   ....[12]....
        /*00dc*/ 	.word	0x00004640


	//   ....[13]....
        /*00e0*/ 	.word	0x00004850


	//----- nvinfo : EIATTR_VRC_CTA_INIT_COUNT
	.align		4
.L_43:
        /*00e4*/ 	.byte	0x02, 0x4a
        /*00e6*/ 	.byte	0x80
	.zero		1


	//----- nvinfo : EIATTR_SYSCALL_OFFSETS
	.align		4
        /*00e8*/ 	.byte	0x04, 0x46
        /*00ea*/ 	.short	(.L_45 - .L_44)


	//   ....[0]....
.L_44:
        /*00ec*/ 	.word	0x00005ea0


	//   ....[1]....
        /*00f0*/ 	.word	0x00005fe0


	//   ....[2]....
        /*00f4*/ 	.word	0x00006840


	//   ....[3]....
        /*00f8*/ 	.word	0x00007e50


	//----- nvinfo : EIATTR_MBARRIER_INSTR_OFFSETS
	.align		4
.L_45:
        /*00fc*/ 	.byte	0x04, 0x39
        /*00fe*/ 	.short	(.L_47 - .L_46)


	//   ....[0]....
.L_46:
        /*0100*/ 	.word	0x00000610
        /*0104*/ 	.word	0x000000ff
        /*0108*/ 	.word	0x00000000
        /*010c*/ 	.short	0x0100
        /*010e*/ 	.byte	0x08
	.zero		1


	//   ....[1]....
        /*0110*/ 	.word	0x00000620
        /*0114*/ 	.word	0x000000ff
        /*0118*/ 	.word	0x00000080
        /*011c*/ 	.short	0x0100
        /*011e*/ 	.byte	0x08
	.zero		1


	//   ....[2]....
        /*0120*/ 	.word	0x00000630
        /*0124*/ 	.word	0x000000ff
        /*0128*/ 	.word	0x00000008
        /*012c*/ 	.short	0x0100
        /*012e*/ 	.byte	0x08
	.zero		1


	//   ....[3]....
        /*0130*/ 	.word	0x00000640
        /*0134*/ 	.word	0x000000ff
        /*0138*/ 	.word	0x00000088
        /*013c*/ 	.short	0x0100
        /*013e*/ 	.byte	0x08
	.zero		1


	//   ....[4]....
        /*0140*/ 	.word	0x00000650
        /*0144*/ 	.word	0x000000ff
        /*0148*/ 	.word	0x00000010
        /*014c*/ 	.short	0x0100
        /*014e*/ 	.byte	0x08
	.zero		1


	//   ....[5]....
        /*0150*/ 	.word	0x00000660
        /*0154*/ 	.word	0x000000ff
        /*0158*/ 	.word	0x00000090
        /*015c*/ 	.short	0x0100
        /*015e*/ 	.byte	0x08
	.zero		1


	//   ....[6]....
        /*0160*/ 	.word	0x00000670
        /*0164*/ 	.word	0x000000ff
        /*0168*/ 	.word	0x00000018
        /*016c*/ 	.short	0x0100
        /*016e*/ 	.byte	0x08
	.zero		1


	//   ....[7]....
        /*0170*/ 	.word	0x00000680
        /*0174*/ 	.word	0x000000ff
        /*0178*/ 	.word	0x00000098
        /*017c*/ 	.short	0x0100
        /*017e*/ 	.byte	0x08
	.zero		1


	//   ....[8]....
        /*0180*/ 	.word	0x00000690
        /*0184*/ 	.word	0x000000ff
        /*0188*/ 	.word	0x00000020
        /*018c*/ 	.short	0x0100
        /*018e*/ 	.byte	0x08
	.zero		1


	//   ....[9]....
        /*0190*/ 	.word	0x000006a0
        /*0194*/ 	.word	0x000000ff
        /*0198*/ 	.word	0x000000a0
        /*019c*/ 	.short	0x0100
        /*019e*/ 	.byte	0x08
	.zero		1


	//   ....[10]....
        /*01a0*/ 	.word	0x000006b0
        /*01a4*/ 	.word	0x000000ff
        /*01a8*/ 	.word	0x00000028
        /*01ac*/ 	.short	0x0100
        /*01ae*/ 	.byte	0x08
	.zero		1


	//   ....[11]....
        /*01b0*/ 	.word	0x000006c0
        /*01b4*/ 	.word	0x000000ff
        /*01b8*/ 	.word	0x000000a8
        /*01bc*/ 	.short	0x0100
        /*01be*/ 	.byte	0x08
	.zero		1


	//   ....[12]....
        /*01c0*/ 	.word	0x000006d0
        /*01c4*/ 	.word	0x000000ff
        /*01c8*/ 	.word	0x00000030
        /*01cc*/ 	.short	0x0100
        /*01ce*/ 	.byte	0x08
	.zero		1


	//   ....[13]....
        /*01d0*/ 	.word	0x000006e0
        /*01d4*/ 	.word	0x000000ff
        /*01d8*/ 	.word	0x000000b0
        /*01dc*/ 	.short	0x0100
        /*01de*/ 	.byte	0x08
	.zero		1


	//   ....[14]....
        /*01e0*/ 	.word	0x000006f0
        /*01e4*/ 	.word	0x000000ff
        /*01e8*/ 	.word	0x00000038
        /*01ec*/ 	.short	0x0100
        /*01ee*/ 	.byte	0x08
	.zero		1


	//   ....[15]....
        /*01f0*/ 	.word	0x00000700
        /*01f4*/ 	.word	0x000000ff
        /*01f8*/ 	.word	0x000000b8
        /*01fc*/ 	.short	0x0100
        /*01fe*/ 	.byte	0x08
	.zero		1


	//   ....[16]....
        /*0200*/ 	.word	0x00000710
        /*0204*/ 	.word	0x000000ff
        /*0208*/ 	.word	0x00000040
        /*020c*/ 	.short	0x0100
        /*020e*/ 	.byte	0x08
	.zero		1


	//   ....[17]....
        /*0210*/ 	.word	0x00000720
        /*0214*/ 	.word	0x000000ff
        /*0218*/ 	.word	0x000000c0
        /*021c*/ 	.short	0x0100
        /*021e*/ 	.byte	0x08
	.zero		1


	//   ....[18]....
        /*0220*/ 	.word	0x00000730
        /*0224*/ 	.word	0x000000ff
        /*0228*/ 	.word	0x00000048
        /*022c*/ 	.short	0x0100
        /*022e*/ 	.byte	0x08
	.zero		1


	//   ....[19]....
        /*0230*/ 	.word	0x00000740
        /*0234*/ 	.word	0x000000ff
        /*0238*/ 	.word	0x000000c8
        /*023c*/ 	.short	0x0100
        /*023e*/ 	.byte	0x08
	.zero		1


	//   ....[20]....
        /*0240*/ 	.word	0x00000750
        /*0244*/ 	.word	0x000000ff
        /*0248*/ 	.word	0x00000050
        /*024c*/ 	.short	0x0100
        /*024e*/ 	.byte	0x08
	.zero		1


	//   ....[21]....
        /*0250*/ 	.word	0x00000760
        /*0254*/ 	.word	0x000000ff
        /*0258*/ 	.word	0x000000d0
        /*025c*/ 	.short	0x0100
        /*025e*/ 	.byte	0x08
	.zero		1


	//   ....[22]....
        /*0260*/ 	.word	0x00000770
        /*0264*/ 	.word	0x000000ff
        /*0268*/ 	.word	0x00000058
        /*026c*/ 	.short	0x0100
        /*026e*/ 	.byte	0x08
	.zero		1


	//   ....[23]....
        /*0270*/ 	.word	0x00000780
        /*0274*/ 	.word	0x000000ff
        /*0278*/ 	.word	0x000000d8
        /*027c*/ 	.short	0x0100
        /*027e*/ 	.byte	0x08
	.zero		1


	//   ....[24]....
        /*0280*/ 	.word	0x00000790
        /*0284*/ 	.word	0x000000ff
        /*0288*/ 	.word	0x00000060
        /*028c*/ 	.short	0x0100
        /*028e*/ 	.byte	0x08
	.zero		1


	//   ....[25]....
        /*0290*/ 	.word	0x000007a0
        /*0294*/ 	.word	0x000000ff
        /*0298*/ 	.word	0x000000e0
        /*029c*/ 	.short	0x0100
        /*029e*/ 	.byte	0x08
	.zero		1


	//   ....[26]....
        /*02a0*/ 	.word	0x000007b0
        /*02a4*/ 	.word	0x000000ff
        /*02a8*/ 	.word	0x00000068
        /*02ac*/ 	.short	0x0100
        /*02ae*/ 	.byte	0x08
	.zero		1


	//   ....[27]....
        /*02b0*/ 	.word	0x000007c0
        /*02b4*/ 	.word	0x000000ff
        /*02b8*/ 	.word	0x000000e8
        /*02bc*/ 	.short	0x0100
        /*02be*/ 	.byte	0x08
	.zero		1


	//   ....[28]....
        /*02c0*/ 	.word	0x000007d0
        /*02c4*/ 	.word	0x000000ff
        /*02c8*/ 	.word	0x00000070
        /*02cc*/ 	.short	0x0100
        /*02ce*/ 	.byte	0x08
	.zero		1


	//   ....[29]....
        /*02d0*/ 	.word	0x000007e0
        /*02d4*/ 	.word	0x000000ff
        /*02d8*/ 	.word	0x000000f0
        /*02dc*/ 	.short	0x0100
        /*02de*/ 	.byte	0x08
	.zero		1


	//   ....[30]....
        /*02e0*/ 	.word	0x000007f0
        /*02e4*/ 	.word	0x000000ff
        /*02e8*/ 	.word	0x00000078
        /*02ec*/ 	.short	0x0100
        /*02ee*/ 	.byte	0x08
	.zero		1


	//   ....[31]....
        /*02f0*/ 	.word	0x00000800
        /*02f4*/ 	.word	0x000000ff
        /*02f8*/ 	.word	0x000000f8
        /*02fc*/ 	.short	0x0100
        /*02fe*/ 	.byte	0x08
	.zero		1


	//   ....[32]....
        /*0300*/ 	.word	0x00000930
        /*0304*/ 	.word	0x000000ff
        /*0308*/ 	.word	0x00000100
        /*030c*/ 	.short	0x0100
        /*030e*/ 	.byte	0x09
	.zero		1


	//   ....[33]....
        /*0310*/ 	.word	0x00000940
        /*0314*/ 	.word	0x000000ff
        /*0318*/ 	.word	0x00000110
        /*031c*/ 	.short	0x0100
        /*031e*/ 	.byte	0x09
	.zero		1


	//   ....[34]....
        /*0320*/ 	.word	0x00000950
        /*0324*/ 	.word	0x000000ff
        /*0328*/ 	.word	0x00000108
        /*032c*/ 	.short	0x0100
        /*032e*/ 	.byte	0x09
	.zero		1


	//   ....[35]....
        /*0330*/ 	.word	0x00000960
        /*0334*/ 	.word	0x000000ff
        /*0338*/ 	.word	0x00000118
        /*033c*/ 	.short	0x0100
        /*033e*/ 	.byte	0x09
	.zero		1


	//   ....[36]....
        /*0340*/ 	.word	0x00000a40
        /*0344*/ 	.word	0x000000ff
        /*0348*/ 	.word	0x00000120
        /*034c*/ 	.short	0x0100
        /*034e*/ 	.byte	0x08
	.zero		1


	//   ....[37]....
        /*0350*/ 	.word	0x00000a50
        /*0354*/ 	.word	0x000000ff
        /*0358*/ 	.word	0x00000128
        /*035c*/ 	.short	0x0100
        /*035e*/ 	.byte	0x08
	.zero		1


	//   ....[38]....
        /*0360*/ 	.word	0x00000b80
        /*0364*/ 	.word	0x000000ff
        /*0368*/ 	.word	0x00000130
        /*036c*/ 	.short	0x0100
        /*036e*/ 	.byte	0x08
	.zero		1


	//   ....[39]....
        /*0370*/ 	.word	0x00000b90
        /*0374*/ 	.word	0x000000ff
        /*0378*/ 	.word	0x00000140
        /*037c*/ 	.short	0x0100
        /*037e*/ 	.byte	0x08
	.zero		1


	//   ....[40]....
        /*0380*/ 	.word	0x00000ba0
        /*0384*/ 	.word	0x000000ff
        /*0388*/ 	.word	0x00000138
        /*038c*/ 	.short	0x0100
        /*038e*/ 	.byte	0x08
	.zero		1


	//   ....[41]....
        /*0390*/ 	.word	0x00000bb0
        /*0394*/ 	.word	0x000000ff
        /*0398*/ 	.word	0x00000148
        /*039c*/ 	.short	0x0100
        /*039e*/ 	.byte	0x08
	.zero		1


	//   ....[42]....
        /*03a0*/ 	.word	0x00000cd0
        /*03a4*/ 	.word	0x000000ff
        /*03a8*/ 	.word	0x00000150
        /*03ac*/ 	.short	0x0100
        /*03ae*/ 	.byte	0x09
	.zero		1


	//   ....[43]....
        /*03b0*/ 	.word	0x00000ce0
        /*03b4*/ 	.word	0x000000ff
        /*03b8*/ 	.word	0x00000170
        /*03bc*/ 	.short	0x0100
        /*03be*/ 	.byte	0x09
	.zero		1


	//   ....[44]....
        /*03c0*/ 	.word	0x00000cf0
        /*03c4*/ 	.word	0x000000ff
        /*03c8*/ 	.word	0x00000158
        /*03cc*/ 	.short	0x0100
        /*03ce*/ 	.byte	0x09
	.zero		1


	//   ....[45]....
        /*03d0*/ 	.word	0x00000d00
        /*03d4*/ 	.word	0x000000ff
        /*03d8*/ 	.word	0x00000178
        /*03dc*/ 	.short	0x0100
        /*03de*/ 	.byte	0x09
	.zero		1


	//   ....[46]....
        /*03e0*/ 	.word	0x00000d10
        /*03e4*/ 	.word	0x000000ff
        /*03e8*/ 	.word	0x00000160
        /*03ec*/ 	.short	0x0100
        /*03ee*/ 	.byte	0x09
	.zero		1


	//   ....[47]....
        /*03f0*/ 	.word	0x00000d20
        /*03f4*/ 	.word	0x000000ff
        /*03f8*/ 	.word	0x00000180
        /*03fc*/ 	.short	0x0100
        /*03fe*/ 	.byte	0x09
	.zero		1


	//   ....[48]....
        /*0400*/ 	.word	0x00000d30
        /*0404*/ 	.word	0x000000ff
        /*0408*/ 	.word	0x00000168
        /*040c*/ 	.short	0x0100
        /*040e*/ 	.byte	0x09
	.zero		1


	//   ....[49]....
        /*0410*/ 	.word	0x00000d40
        /*0414*/ 	.word	0x000000ff
        /*0418*/ 	.word	0x00000188
        /*041c*/ 	.short	0x0100
        /*041e*/ 	.byte	0x09
	.zero		1


	//   ....[50]....
        /*0420*/ 	.word	0x00000e30
        /*0424*/ 	.word	0x000000ff
        /*0428*/ 	.word	0x00000190
        /*042c*/ 	.short	0x0100
        /*042e*/ 	.byte	0x08
	.zero		1


	//   ....[51]....
        /*0430*/ 	.word	0x00000e40
        /*0434*/ 	.word	0x000000ff
        /*0438*/ 	.word	0x000001a0
        /*043c*/ 	.short	0x0100
        /*043e*/ 	.byte	0x08
	.zero		1


	//   ....[52]....
        /*0440*/ 	.word	0x00000e50
        /*0444*/ 	.word	0x000000ff
        /*0448*/ 	.word	0x00000198
        /*044c*/ 	.short	0x0100
        /*044e*/ 	.byte	0x08
	.zero		1


	//   ....[53]....
        /*0450*/ 	.word	0x00000e60
        /*0454*/ 	.word	0x000000ff
        /*0458*/ 	.word	0x000001a8
        /*045c*/ 	.short	0x0100
        /*045e*/ 	.byte	0x08
	.zero		1


	//   ....[54]....
        /*0460*/ 	.word	0x00000f50
        /*0464*/ 	.word	0x000000ff
        /*0468*/ 	.word	0x000001b0
        /*046c*/ 	.short	0x0100
        /*046e*/ 	.byte	0x06
	.zero		1


	//   ....[55]....
        /*0470*/ 	.word	0x00001960
        /*0474*/ 	.word	0x00000003
        /*0478*/ 	.word	0x000001a0
        /*047c*/ 	.short	0x010a
        /*047e*/ 	.byte	0xff
	.zero		1


	//   ....[56]....
        /*0480*/ 	.word	0x00001990
        /*0484*/ 	.word	0x00000003
        /*0488*/ 	.word	0x00000190
        /*048c*/ 	.short	0x0101
        /*048e*/ 	.byte	0xff
	.zero		1


	//   ....[57]....
        /*0490*/ 	.word	0x00001a90
        /*0494*/ 	.word	0x000000ff
        /*0498*/ 	.word	0x00000080
        /*049c*/ 	.short	0x010a
        /*049e*/ 	.byte	0x08
	.zero		1


	//   ....[58]....
        /*04a0*/ 	.word	0x00001b60
        /*04a4*/ 	.word	0x000000ff
        /*04a8*/ 	.word	0x00000080
        /*04ac*/ 	.short	0x010a
        /*04ae*/ 	.byte	0x21
	.zero		1


	//   ....[59]....
        /*04b0*/ 	.word	0x00001d10
        /*04b4*/ 	.word	0x000000ff
        /*04b8*/ 	.word	0x00000080
        /*04bc*/ 	.short	0x010a
        /*04be*/ 	.byte	0x08
	.zero		1


	//   ....[60]....
        /*04c0*/ 	.word	0x00001e10
        /*04c4*/ 	.word	0x000000ff
        /*04c8*/ 	.word	0x00000128
        /*04cc*/ 	.short	0x0101
        /*04ce*/ 	.byte	0x04
	.zero		1


	//   ....[61]....
        /*04d0*/ 	.word	0x00001e30
        /*04d4*/ 	.word	0x000000ff
        /*04d8*/ 	.word	0x00000080
        /*04dc*/ 	.short	0x010a
        /*04de*/ 	.byte	0x08
	.zero		1


	//   ....[62]....
        /*04e0*/ 	.word	0x00001eb0
        /*04e4*/ 	.word	0x000000ff
        /*04e8*/ 	.word	0x00000080
        /*04ec*/ 	.short	0x010a
        /*04ee*/ 	.byte	0x11
	.zero		1


	//   ....[63]....
        /*04f0*/ 	.word	0x00002040
        /*04f4*/ 	.word	0x000000ff
        /*04f8*/ 	.word	0x00000080
        /*04fc*/ 	.short	0x010a
        /*04fe*/ 	.byte	0x08
	.zero		1


	//   ....[64]....
        /*0500*/ 	.word	0x00002190
        /*0504*/ 	.word	0x00000002
        /*0508*/ 	.word	0x00000130
        /*050c*/ 	.short	0x010a
        /*050e*/ 	.byte	0xff
	.zero		1


	//   ....[65]....
        /*0510*/ 	.word	0x00002250
        /*0514*/ 	.word	0x00000002
        /*0518*/ 	.word	0x00000000
        /*051c*/ 	.short	0x0101
        /*051e*/ 	.byte	0xff
	.zero		1


	//   ....[66]....
        /*0520*/ 	.word	0x000027b0
        /*0524*/ 	.word	0x000000ff
        /*0528*/ 	.word	0x00000000
        /*052c*/ 	.short	0x010a
        /*052e*/ 	.byte	0x05
	.zero		1


	//   ....[67]....
        /*0530*/ 	.word	0x00002840
        /*0534*/ 	.word	0x000000ff
        /*0538*/ 	.word	0x00000000
        /*053c*/ 	.short	0x010a
        /*053e*/ 	.byte	0x05
	.zero		1


	//   ....[68]....
        /*0540*/ 	.word	0x000028d0
        /*0544*/ 	.word	0x000000ff
        /*0548*/ 	.word	0x00000000
        /*054c*/ 	.short	0x010a
        /*054e*/ 	.byte	0x05
	.zero		1


	//   ....[69]....
        /*0550*/ 	.word	0x00002960
        /*0554*/ 	.word	0x000000ff
        /*0558*/ 	.word	0x00000000
        /*055c*/ 	.short	0x010a
        /*055e*/ 	.byte	0x05
	.zero		1


	//   ....[70]....
        /*0560*/ 	.word	0x000029f0
        /*0564*/ 	.word	0x000000ff
        /*0568*/ 	.word	0x00000000
        /*056c*/ 	.short	0x010a
        /*056e*/ 	.byte	0x05
	.zero		1


	//   ....[71]....
        /*0570*/ 	.word	0x00002a80
        /*0574*/ 	.word	0x000000ff
        /*0578*/ 	.word	0x00000000
        /*057c*/ 	.short	0x010a
        /*057e*/ 	.byte	0x05
	.zero		1


	//   ....[72]....
        /*0580*/ 	.word	0x00002b10
        /*0584*/ 	.word	0x000000ff
        /*0588*/ 	.word	0x00000000
        /*058c*/ 	.short	0x010a
        /*058e*/ 	.byte	0x05
	.zero		1


	//   ....[73]....
        /*0590*/ 	.word	0x00002ba0
        /*0594*/ 	.word	0x000000ff
        /*0598*/ 	.word	0x00000000
        /*059c*/ 	.short	0x010a
        /*059e*/ 	.byte	0x05
	.zero		1


	//   ....[74]....
        /*05a0*/ 	.word	0x00002c30
        /*05a4*/ 	.word	0x000000ff
        /*05a8*/ 	.word	0x00000000
        /*05ac*/ 	.short	0x010a
        /*05ae*/ 	.byte	0x05
	.zero		1


	//   ....[75]....
        /*05b0*/ 	.word	0x00002cc0
        /*05b4*/ 	.word	0x000000ff
        /*05b8*/ 	.word	0x00000000
        /*05bc*/ 	.short	0x010a
        /*05be*/ 	.byte	0x05
	.zero		1


	//   ....[76]....
        /*05c0*/ 	.word	0x00002d50
        /*05c4*/ 	.word	0x000000ff
        /*05c8*/ 	.word	0x00000000
        /*05cc*/ 	.short	0x010a
        /*05ce*/ 	.byte	0x05
	.zero		1


	//   ....[77]....
        /*05d0*/ 	.word	0x00002de0
        /*05d4*/ 	.word	0x000000ff
        /*05d8*/ 	.word	0x00000000
        /*05dc*/ 	.short	0x010a
        /*05de*/ 	.byte	0x05
	.zero		1


	//   ....[78]....
        /*05e0*/ 	.word	0x00002e70
        /*05e4*/ 	.word	0x000000ff
        /*05e8*/ 	.word	0x00000000
        /*05ec*/ 	.short	0x010a
        /*05ee*/ 	.byte	0x05
	.zero		1


	//   ....[79]....
        /*05f0*/ 	.word	0x00002f00
        /*05f4*/ 	.word	0x000000ff
        /*05f8*/ 	.word	0x00000000
        /*05fc*/ 	.short	0x010a
        /*05fe*/ 	.byte	0x05
	.zero		1


	//   ....[80]....
        /*0600*/ 	.word	0x00002f90
        /*0604*/ 	.word	0x000000ff
        /*0608*/ 	.word	0x00000000
        /*060c*/ 	.short	0x010a
        /*060e*/ 	.byte	0x05
	.zero		1


	//   ....[81]....
        /*0610*/ 	.word	0x00003030
        /*0614*/ 	.word	0x00000000
        /*0618*/ 	.word	0x00000000
        /*061c*/ 	.short	0x010a
        /*061e*/ 	.byte	0xff
	.zero		1


	//   ....[82]....
        /*0620*/ 	.word	0x00003160
        /*0624*/ 	.word	0x00000000
        /*0628*/ 	.word	0x00000190
        /*062c*/ 	.short	0x010a
        /*062e*/ 	.byte	0xff
	.zero		1


	//   ....[83]....
        /*0630*/ 	.word	0x000031d0
        /*0634*/ 	.word	0x00000004
        /*0638*/ 	.word	0x00000000
        /*063c*/ 	.short	0x0101
        /*063e*/ 	.byte	0xff
	.zero		1


	//   ....[84]....
        /*0640*/ 	.word	0x000031f0
        /*0644*/ 	.word	0x000000ff
        /*0648*/ 	.word	0x00000140
        /*064c*/ 	.short	0x010a
        /*064e*/ 	.byte	0x05
	.zero		1


	//   ....[85]....
        /*0650*/ 	.word	0x00003310
        /*0654*/ 	.word	0x00000000
        /*0658*/ 	.word	0x00000130
        /*065c*/ 	.short	0x010a
        /*065e*/ 	.byte	0xff
	.zero		1


	//   ....[86]....
        /*0660*/ 	.word	0x00003410
        /*0664*/ 	.word	0x00000000
        /*0668*/ 	.word	0x00000000
        /*066c*/ 	.short	0x0101
        /*066e*/ 	.byte	0xff
	.zero		1


	//   ....[87]....
        /*0670*/ 	.word	0x000034a0
        /*0674*/ 	.word	0x000000ff
        /*0678*/ 	.word	0x00000140
        /*067c*/ 	.short	0x0106
        /*067e*/ 	.byte	0x05
	.zero		1


	//   ....[88]....
        /*0680*/ 	.word	0x000034c0
        /*0684*/ 	.word	0x000000ff
        /*0688*/ 	.word	0x00000140
        /*068c*/ 	.short	0x010a
        /*068e*/ 	.byte	0x05
	.zero		1


	//   ....[89]....
        /*0690*/ 	.word	0x00003550
        /*0694*/ 	.word	0x000000ff
        /*0698*/ 	.word	0x00000140
        /*069c*/ 	.short	0x0106
        /*069e*/ 	.byte	0x04
	.zero		1


	//   ....[90]....
        /*06a0*/ 	.word	0x00003590
        /*06a4*/ 	.word	0x00000000
        /*06a8*/ 	.word	0x00000140
        /*06ac*/ 	.short	0x010a
        /*06ae*/ 	.byte	0xff
	.zero		1


	//   ....[91]....
        /*06b0*/ 	.word	0x000037d0
        /*06b4*/ 	.word	0x000000ff
        /*06b8*/ 	.word	0x00000008
        /*06bc*/ 	.short	0x010a
        /*06be*/ 	.byte	0x06
	.zero		1


	//   ....[92]....
        /*06c0*/ 	.word	0x000037f0
        /*06c4*/ 	.word	0x000000ff
        /*06c8*/ 	.word	0x00000008
        /*06cc*/ 	.short	0x010a
        /*06ce*/ 	.byte	0x06
	.zero		1


	//   ....[93]....
        /*06d0*/ 	.word	0x00003980
        /*06d4*/ 	.word	0x000000ff
        /*06d8*/ 	.word	0x00000008
        /*06dc*/ 	.short	0x010a
        /*06de*/ 	.byte	0x06
	.zero		1


	//   ....[94]....
        /*06e0*/ 	.word	0x000039a0
        /*06e4*/ 	.word	0x000000ff
        /*06e8*/ 	.word	0x00000008
        /*06ec*/ 	.short	0x010a
        /*06ee*/ 	.byte	0x06
	.zero		1


	//   ....[95]....
        /*06f0*/ 	.word	0x00003a60
        /*06f4*/ 	.word	0x000000ff
        /*06f8*/ 	.word	0x00000000
        /*06fc*/ 	.short	0x0101
        /*06fe*/ 	.byte	0x07
	.zero		1


	//   ....[96]....
        /*0700*/ 	.word	0x00003d60
        /*0704*/ 	.word	0x00000000
        /*0708*/ 	.word	0x00000130
        /*070c*/ 	.short	0x010a
        /*070e*/ 	.byte	0xff
	.zero		1


	//   ....[97]....
        /*0710*/ 	.word	0x00003e20
        /*0714*/ 	.word	0x00000000
        /*0718*/ 	.word	0x00000000
        /*071c*/ 	.short	0x0101
        /*071e*/ 	.byte	0xff
	.zero		1


	//   ....[98]....
        /*0720*/ 	.word	0x00003ee0
        /*0724*/ 	.word	0x000000ff
        /*0728*/ 	.word	0x00000000
        /*072c*/ 	.short	0x010a
        /*072e*/ 	.byte	0x06
	.zero		1


	//   ....[99]....
        /*0730*/ 	.word	0x00003ef0
        /*0734*/ 	.word	0x000000ff
        /*0738*/ 	.word	0x00000170
        /*073c*/ 	.short	0x010a
        /*073e*/ 	.byte	0x0a
	.zero		1


	//   ....[100]....
        /*0740*/ 	.word	0x00003fa0
        /*0744*/ 	.word	0x000000ff
        /*0748*/ 	.word	0x00000000
        /*074c*/ 	.short	0x010a
        /*074e*/ 	.byte	0x09
	.zero		1


	//   ....[101]....
        /*0750*/ 	.word	0x000040e0
        /*0754*/ 	.word	0x000000ff
        /*0758*/ 	.word	0x00000000
        /*075c*/ 	.short	0x010a
        /*075e*/ 	.byte	0x06
	.zero		1


	//   ....[102]....
        /*0760*/ 	.word	0x00004330
        /*0764*/ 	.word	0x000000ff
        /*0768*/ 	.word	0x00000000
        /*076c*/ 	.short	0x010a
        /*076e*/ 	.byte	0x07
	.zero		1


	//   ....[103]....
        /*0770*/ 	.word	0x000043c0
        /*0774*/ 	.word	0x000000ff
        /*0778*/ 	.word	0x00000000
        /*077c*/ 	.short	0x010a
        /*077e*/ 	.byte	0x07
	.zero		1


	//   ....[104]....
        /*0780*/ 	.word	0x00004450
        /*0784*/ 	.word	0x000000ff
        /*0788*/ 	.word	0x00000000
        /*078c*/ 	.short	0x010a
        /*078e*/ 	.byte	0x07
	.zero		1


	//   ....[105]....
        /*0790*/ 	.word	0x000044f0
        /*0794*/ 	.word	0x00000000
        /*0798*/ 	.word	0x00000000
        /*079c*/ 	.short	0x010a
        /*079e*/ 	.byte	0xff
	.zero		1


	//   ....[106]....
        /*07a0*/ 	.word	0x00004530
        /*07a4*/ 	.word	0x00000000
        /*07a8*/ 	.word	0x00000000
        /*07ac*/ 	.short	0x010a
        /*07ae*/ 	.byte	0xff
	.zero		1


	//   ....[107]....
        /*07b0*/ 	.word	0x000045a0
        /*07b4*/ 	.word	0x000000ff
        /*07b8*/ 	.word	0x00000000
        /*07bc*/ 	.short	0x0101
        /*07be*/ 	.byte	0x05
	.zero		1


	//   ....[108]....
        /*07c0*/ 	.word	0x000045e0
        /*07c4*/ 	.word	0x000000ff
        /*07c8*/ 	.word	0x000001b0
        /*07cc*/ 	.short	0x010a
        /*07ce*/ 	.byte	0x08
	.zero		1


	//   ....[109]....
        /*07d0*/ 	.word	0x00004630
        /*07d4*/ 	.word	0x000000ff
        /*07d8*/ 	.word	0x00000000
        /*07dc*/ 	.short	0x0101
        /*07de*/ 	.byte	0x05
	.zero		1


	//   ....[110]....
        /*07e0*/ 	.word	0x00004a60
        /*07e4*/ 	.word	0x00000000
        /*07e8*/ 	.word	0x00000130
        /*07ec*/ 	.short	0x010a
        /*07ee*/ 	.byte	0xff
	.zero		1


	//   ....[111]....
        /*07f0*/ 	.word	0x00004b20
        /*07f4*/ 	.word	0x00000000
        /*07f8*/ 	.word	0x00000000
        /*07fc*/ 	.short	0x0101
        /*07fe*/ 	.byte	0xff
	.zero		1


	//   ....[112]....
        /*0800*/ 	.word	0x00004e40
        /*0804*/ 	.word	0x000000ff
        /*0808*/ 	.word	0x00000128
        /*080c*/ 	.short	0x010a
        /*080e*/ 	.byte	0x06
	.zero		1


	//   ....[113]....
        /*0810*/ 	.word	0x00005030
        /*0814*/ 	.word	0x000000ff
        /*0818*/ 	.word	0x00000110
        /*081c*/ 	.short	0x010a
        /*081e*/ 	.byte	0x06
	.zero		1


	//   ....[114]....
        /*0820*/ 	.word	0x00005200
        /*0824*/ 	.word	0x000000ff
        /*0828*/ 	.word	0x00000100
        /*082c*/ 	.short	0x010b
        /*082e*/ 	.byte	0x06
	.zero		1


	//   ....[115]....
        /*0830*/ 	.word	0x00005270
        /*0834*/ 	.word	0x000000ff
        /*0838*/ 	.word	0x00000000
        /*083c*/ 	.short	0x0101
        /*083e*/ 	.byte	0x08
	.zero		1


	//   ....[116]....
        /*0840*/ 	.word	0x000052a0
        /*0844*/ 	.word	0x000000ff
        /*0848*/ 	.word	0x00000118
        /*084c*/ 	.short	0x010a
        /*084e*/ 	.byte	0x06
	.zero		1


	//   ....[117]....
        /*0850*/ 	.word	0x000054b0
        /*0854*/ 	.word	0x000000ff
        /*0858*/ 	.word	0x00000108
        /*085c*/ 	.short	0x010b
        /*085e*/ 	.byte	0x06
	.zero		1


	//   ....[118]....
        /*0860*/ 	.word	0x000054d0
        /*0864*/ 	.word	0x000000ff
        /*0868*/ 	.word	0x00000000
        /*086c*/ 	.short	0x0101
        /*086e*/ 	.byte	0x0d
	.zero		1


	//   ....[119]....
        /*0870*/ 	.word	0x00005500
        /*0874*/ 	.word	0x000000ff
        /*0878*/ 	.word	0x00000110
        /*087c*/ 	.short	0x010a
        /*087e*/ 	.byte	0x06
	.zero		1


	//   ....[120]....
        /*0880*/ 	.word	0x00005540
        /*0884*/ 	.word	0x00000000
        /*0888*/ 	.word	0x00000118
        /*088c*/ 	.short	0x010a
        /*088e*/ 	.byte	0xff
	.zero		1


	//   ....[121]....
        /*0890*/ 	.word	0x00005870
        /*0894*/ 	.word	0x00000000
        /*0898*/ 	.word	0x00000130
        /*089c*/ 	.short	0x010a
        /*089e*/ 	.byte	0xff
	.zero		1


	//   ....[122]....
        /*08a0*/ 	.word	0x00005980
        /*08a4*/ 	.word	0x00000000
        /*08a8*/ 	.word	0x00000000
        /*08ac*/ 	.short	0x0101
        /*08ae*/ 	.byte	0xff
	.zero		1


	//   ....[123]....
        /*08b0*/ 	.word	0x000063e0
        /*08b4*/ 	.word	0x00000003
        /*08b8*/ 	.word	0x00000100
        /*08bc*/ 	.short	0x010a
        /*08be*/ 	.byte	0xff
	.zero		1


	//   ....[124]....
        /*08c0*/ 	.word	0x00006420
        /*08c4*/ 	.word	0x000000c3
        /*08c8*/ 	.word	0x00000150
        /*08cc*/ 	.short	0x010a
        /*08ce*/ 	.byte	0xff
	.zero		1


	//   ....[125]....
        /*08d0*/ 	.word	0x00006550
        /*08d4*/ 	.word	0x00000003
        /*08d8*/ 	.word	0x00000100
        /*08dc*/ 	.short	0x010a
        /*08de*/ 	.byte	0xff
	.zero		1


	//   ....[126]....
        /*08e0*/ 	.word	0x000066b0
        /*08e4*/ 	.word	0x00000000
        /*08e8*/ 	.word	0x00000000
        /*08ec*/ 	.short	0x0101
        /*08ee*/ 	.byte	0xff
	.zero		1


	//   ....[127]....
        /*08f0*/ 	.word	0x00006710
        /*08f4*/ 	.word	0x000000c3
        /*08f8*/ 	.word	0x00000150
        /*08fc*/ 	.short	0x010a
        /*08fe*/ 	.byte	0xff
	.zero		1


	//   ....[128]....
        /*0900*/ 	.word	0x00007ac0
        /*0904*/ 	.word	0x000000d8
        /*0908*/ 	.word	0x00000100
        /*090c*/ 	.short	0x010a
        /*090e*/ 	.byte	0xff
	.zero		1


	//   ....[129]....
        /*0910*/ 	.word	0x00007b90
        /*0914*/ 	.word	0x000000d8
        /*0918*/ 	.word	0x00000100
        /*091c*/ 	.short	0x010a
        /*091e*/ 	.byte	0xff
	.zero		1


	//   ....[130]....
        /*0920*/ 	.word	0x00007cf0
        /*0924*/ 	.word	0x00000002
        /*0928*/ 	.word	0x00000000
        /*092c*/ 	.short	0x0101
        /*092e*/ 	.byte	0xff
	.zero		1


	//   ....[131]....
        /*0930*/ 	.word	0x00008100
        /*0934*/ 	.word	0x000000c3
        /*0938*/ 	.word	0x00000000
        /*093c*/ 	.short	0x0101
        /*093e*/ 	.byte	0xff
	.zero		1


	//   ....[132]....
        /*0940*/ 	.word	0x00009150
        /*0944*/ 	.word	0x00000003
        /*0948*/ 	.word	0x000001a0
        /*094c*/ 	.short	0x010a
        /*094e*/ 	.byte	0xff
	.zero		1


	//   ....[133]....
        /*0950*/ 	.word	0x000091b0
        /*0954*/ 	.word	0x00000002
        /*0958*/ 	.word	0x00000080
        /*095c*/ 	.short	0x010a
        /*095e*/ 	.byte	0xff
	.zero		1


	//   ....[134]....
        /*0960*/ 	.word	0x00009210
        /*0964*/ 	.word	0x00000002
        /*0968*/ 	.word	0x00000080
        /*096c*/ 	.short	0x010a
        /*096e*/ 	.byte	0xff
	.zero		1


	//   ....[135]....
        /*0970*/ 	.word	0x00009260
        /*0974*/ 	.word	0x00000002
        /*0978*/ 	.word	0x00000130
        /*097c*/ 	.short	0x010a
        /*097e*/ 	.byte	0xff
	.zero		1


	//   ....[136]....
        /*0980*/ 	.word	0x000092c0
        /*0984*/ 	.word	0x00000000
        /*0988*/ 	.word	0x00000000
        /*098c*/ 	.short	0x010a
        /*098e*/ 	.byte	0xff
	.zero		1


	//   ....[137]....
        /*0990*/ 	.word	0x00009320
        /*0994*/ 	.word	0x00000000
        /*0998*/ 	.word	0x00000000
        /*099c*/ 	.short	0x010a
        /*099e*/ 	.byte	0xff
	.zero		1


	//   ....[138]....
        /*09a0*/ 	.word	0x00009380
        /*09a4*/ 	.word	0x00000000
        /*09a8*/ 	.word	0x00000000
        /*09ac*/ 	.short	0x010a
        /*09ae*/ 	.byte	0xff
	.zero		1


	//   ....[139]....
        /*09b0*/ 	.word	0x000093e0
        /*09b4*/ 	.word	0x00000000
        /*09b8*/ 	.word	0x00000000
        /*09bc*/ 	.short	0x010a
        /*09be*/ 	.byte	0xff
	.zero		1


	//   ....[140]....
        /*09c0*/ 	.word	0x00009440
        /*09c4*/ 	.word	0x00000000
        /*09c8*/ 	.word	0x00000000
        /*09cc*/ 	.short	0x010a
        /*09ce*/ 	.byte	0xff
	.zero		1


	//   ....[141]....
        /*09d0*/ 	.word	0x000094a0
        /*09d4*/ 	.word	0x00000000
        /*09d8*/ 	.word	0x00000000
        /*09dc*/ 	.short	0x010a
        /*09de*/ 	.byte	0xff
	.zero		1


	//   ....[142]....
        /*09e0*/ 	.word	0x00009500
        /*09e4*/ 	.word	0x00000000
        /*09e8*/ 	.word	0x00000000
        /*09ec*/ 	.short	0x010a
        /*09ee*/ 	.byte	0xff
	.zero		1


	//   ....[143]....
        /*09f0*/ 	.word	0x00009560
        /*09f4*/ 	.word	0x00000000
        /*09f8*/ 	.word	0x00000000
        /*09fc*/ 	.short	0x010a
        /*09fe*/ 	.byte	0xff
	.zero		1


	//   ....[144]....
        /*0a00*/ 	.word	0x000095c0
        /*0a04*/ 	.word	0x00000000
        /*0a08*/ 	.word	0x00000000
        /*0a0c*/ 	.short	0x010a
        /*0a0e*/ 	.byte	0xff
	.zero		1


	//   ....[145]....
        /*0a10*/ 	.word	0x00009620
        /*0a14*/ 	.word	0x00000000
        /*0a18*/ 	.word	0x00000000
        /*0a1c*/ 	.short	0x010a
        /*0a1e*/ 	.byte	0xff
	.zero		1


	//   ....[146]....
        /*0a20*/ 	.word	0x00009680
        /*0a24*/ 	.word	0x00000000
        /*0a28*/ 	.word	0x00000000
        /*0a2c*/ 	.short	0x010a
        /*0a2e*/ 	.byte	0xff
	.zero		1


	//   ....[147]....
        /*0a30*/ 	.word	0x000096e0
        /*0a34*/ 	.word	0x00000000
        /*0a38*/ 	.word	0x00000000
        /*0a3c*/ 	.short	0x010a
        /*0a3e*/ 	.byte	0xff
	.zero		1


	//   ....[148]....
        /*0a40*/ 	.word	0x00009740
        /*0a44*/ 	.word	0x00000000
        /*0a48*/ 	.word	0x00000000
        /*0a4c*/ 	.short	0x010a
        /*0a4e*/ 	.byte	0xff
	.zero		1


	//   ....[149]....
        /*0a50*/ 	.word	0x000097a0
        /*0a54*/ 	.word	0x00000000
        /*0a58*/ 	.word	0x00000000
        /*0a5c*/ 	.short	0x010a
        /*0a5e*/ 	.byte	0xff
	.zero		1


	//   ....[150]....
        /*0a60*/ 	.word	0x00009800
        /*0a64*/ 	.word	0x00000000
        /*0a68*/ 	.word	0x00000000
        /*0a6c*/ 	.short	0x010a
        /*0a6e*/ 	.byte	0xff
	.zero		1


	//   ....[151]....
        /*0a70*/ 	.word	0x00009850
        /*0a74*/ 	.word	0x00000000
        /*0a78*/ 	.word	0x00000190
        /*0a7c*/ 	.short	0x010a
        /*0a7e*/ 	.byte	0xff
	.zero		1


	//   ....[152]....
        /*0a80*/ 	.word	0x000098b0
        /*0a84*/ 	.word	0x00000000
        /*0a88*/ 	.word	0x00000140
        /*0a8c*/ 	.short	0x010a
        /*0a8e*/ 	.byte	0xff
	.zero		1


	//   ....[153]....
        /*0a90*/ 	.word	0x00009900
        /*0a94*/ 	.word	0x00000000
        /*0a98*/ 	.word	0x00000130
        /*0a9c*/ 	.short	0x010a
        /*0a9e*/ 	.byte	0xff
	.zero		1


	//   ....[154]....
        /*0aa0*/ 	.word	0x00009960
        /*0aa4*/ 	.word	0x00000000
        /*0aa8*/ 	.word	0x00000140
        /*0aac*/ 	.short	0x010a
        /*0aae*/ 	.byte	0xff
	.zero		1


	//   ....[155]....
        /*0ab0*/ 	.word	0x000099c0
        /*0ab4*/ 	.word	0x00000004
        /*0ab8*/ 	.word	0x00000008
        /*0abc*/ 	.short	0x010a
        /*0abe*/ 	.byte	0xff
	.zero		1


	//   ....[156]....
        /*0ac0*/ 	.word	0x00009aa0
        /*0ac4*/ 	.word	0x00000002
        /*0ac8*/ 	.word	0x00000008
        /*0acc*/ 	.short	0x010a
        /*0ace*/ 	.byte	0xff
	.zero		1


	//   ....[157]....
        /*0ad0*/ 	.word	0x00009af0
        /*0ad4*/ 	.word	0x00000000
        /*0ad8*/ 	.word	0x00000130
        /*0adc*/ 	.short	0x010a
        /*0ade*/ 	.byte	0xff
	.zero		1


	//   ....[158]....
        /*0ae0*/ 	.word	0x00009b50
        /*0ae4*/ 	.word	0x00000000
        /*0ae8*/ 	.word	0x00000170
        /*0aec*/ 	.short	0x010a
        /*0aee*/ 	.byte	0xff
	.zero		1


	//   ....[159]....
        /*0af0*/ 	.word	0x00009bb0
        /*0af4*/ 	.word	0x00000000
        /*0af8*/ 	.word	0x00000000
        /*0afc*/ 	.short	0x010a
        /*0afe*/ 	.byte	0xff
	.zero		1


	//   ....[160]....
        /*0b00*/ 	.word	0x00009c10
        /*0b04*/ 	.word	0x00000000
        /*0b08*/ 	.word	0x00000000
        /*0b0c*/ 	.short	0x010a
        /*0b0e*/ 	.byte	0xff
	.zero		1


	//   ....[161]....
        /*0b10*/ 	.word	0x00009c70
        /*0b14*/ 	.word	0x00000000
        /*0b18*/ 	.word	0x00000000
        /*0b1c*/ 	.short	0x010a
        /*0b1e*/ 	.byte	0xff
	.zero		1


	//   ....[162]....
        /*0b20*/ 	.word	0x00009cd0
        /*0b24*/ 	.word	0x00000000
        /*0b28*/ 	.word	0x00000000
        /*0b2c*/ 	.short	0x010a
        /*0b2e*/ 	.byte	0xff
	.zero		1


	//   ....[163]....
        /*0b30*/ 	.word	0x00009d30
        /*0b34*/ 	.word	0x00000000
        /*0b38*/ 	.word	0x000001b0
        /*0b3c*/ 	.short	0x010a
        /*0b3e*/ 	.byte	0xff
	.zero		1


	//   ....[164]....
        /*0b40*/ 	.word	0x00009d80
        /*0b44*/ 	.word	0x00000000
        /*0b48*/ 	.word	0x00000130
        /*0b4c*/ 	.short	0x010a
        /*0b4e*/ 	.byte	0xff
	.zero		1


	//   ....[165]....
        /*0b50*/ 	.word	0x00009de0
        /*0b54*/ 	.word	0x00000000
        /*0b58*/ 	.word	0x00000128
        /*0b5c*/ 	.short	0x010a
        /*0b5e*/ 	.byte	0xff
	.zero		1


	//   ....[166]....
        /*0b60*/ 	.word	0x00009e40
        /*0b64*/ 	.word	0x00000003
        /*0b68*/ 	.word	0x00000110
        /*0b6c*/ 	.short	0x010a
        /*0b6e*/ 	.byte	0xff
	.zero		1


	//   ....[167]....
        /*0b70*/ 	.word	0x00009ea0
        /*0b74*/ 	.word	0x00000003
        /*0b78*/ 	.word	0x00000118
        /*0b7c*/ 	.short	0x010a
        /*0b7e*/ 	.byte	0xff
	.zero		1


	//   ....[168]....
        /*0b80*/ 	.word	0x00009f00
        /*0b84*/ 	.word	0x00000000
        /*0b88*/ 	.word	0x00000110
        /*0b8c*/ 	.short	0x010a
        /*0b8e*/ 	.byte	0xff
	.zero		1


	//   ....[169]....
        /*0b90*/ 	.word	0x00009f50
        /*0b94*/ 	.word	0x00000000
        /*0b98*/ 	.word	0x00000130
        /*0b9c*/ 	.short	0x010a
        /*0b9e*/ 	.byte	0xff
	.zero		1


	//   ....[170]....
        /*0ba0*/ 	.word	0x00009fa0
        /*0ba4*/ 	.word	0x00000003
        /*0ba8*/ 	.word	0x00000100
        /*0bac*/ 	.short	0x010a
        /*0bae*/ 	.byte	0xff
	.zero		1


	//   ....[171]....
        /*0bb0*/ 	.word	0x00009ff0
        /*0bb4*/ 	.word	0x000000c3
        /*0bb8*/ 	.word	0x00000150
        /*0bbc*/ 	.short	0x010a
        /*0bbe*/ 	.byte	0xff
	.zero		1


	//   ....[172]....
        /*0bc0*/ 	.word	0x0000a040
        /*0bc4*/ 	.word	0x000000d8
        /*0bc8*/ 	.word	0x00000100
        /*0bcc*/ 	.short	0x010a
        /*0bce*/ 	.byte	0xff
	.zero		1


	//----- nvinfo : EIATTR_NUM_MBARRIERS
	.align		4
.L_47:
        /*0bd0*/ 	.byte	0x03, 0x38
        /*0bd2*/ 	.short	0x0037


	//----- nvinfo : EIATTR_EXIT_INSTR_OFFSETS
	.align		4
        /*0bd4*/ 	.byte	0x04, 0x1c
        /*0bd6*/ 	.short	(.L_49 - .L_48)


	//   ....[0]....
.L_48:
        /*0bd8*/ 	.word	0x00003060


	//   ....[1]....
        /*0bdc*/ 	.word	0x00003560


	//   ....[2]....
        /*0be0*/ 	.word	0x000035c0


	//   ....[3]....
        /*0be4*/ 	.word	0x00004860


	//   ....[4]....
        /*0be8*/ 	.word	0x00005570


	//   ....[5]....
        /*0bec*/ 	.word	0x000055b0


	//   ....[6]....
        /*0bf0*/ 	.word	0x00009140


	//----- nvinfo : EIATTR_MAX_THREADS
	.align		4
.L_49:
        /*0bf4*/ 	.byte	0x04, 0x05
        /*0bf6*/ 	.short	(.L_51 - .L_50)
.L_50:
        /*0bf8*/ 	.word	0x00000100
        /*0bfc*/ 	.word	0x00000001
        /*0c00*/ 	.word	0x00000001


	//----- nvinfo : EIATTR_CRS_STACK_SIZE
	.align		4
.L_51:
        /*0c04*/ 	.byte	0x04, 0x1e
        /*0c06*/ 	.short	(.L_53 - .L_52)
.L_52:
        /*0c08*/ 	.word	0x00000000


	//----- nvinfo : EIATTR_CBANK_PARAM_SIZE
	.align		4
.L_53:
        /*0c0c*/ 	.byte	0x03, 0x19
        /*0c0e*/ 	.short	0x0800


	//----- nvinfo : EIATTR_PARAM_CBANK
	.align		4
        /*0c10*/ 	.byte	0x04, 0x0a
        /*0c12*/ 	.short	(.L_55 - .L_54)
	.align		4
.L_54:
        /*0c14*/ 	.word	index@(.nv.constant0._ZN7cutlass13device_kernelINS_4gemm6kernel13GemmUniversalIN4cute5tupleIJiiiiEEENS1_10collective13CollectiveMmaINS1_35MainloopSm100TmaUmmaWarpSpecializedILi16ELi2ELi4ENS5_IJNS4_1CILi2EEENSA_ILi1EEESC_EEEEENS5_IJNSA_ILi256EEENSA_ILi128EEENSA_ILi64EEEEEENS_12float_e4m3_tENS5_IJlSC_lEEESJ_SK_NS4_8TiledMMAINS4_8MMA_AtomIJNS4_10MMA_TraitsINS4_25SM100_MMA_F8F6F4_2x1SM_SSEJSJ_SJ_fSF_SG_NS4_17integral_constantINS4_4UMMA5MajorELSR_0EEESS_NSP_INSQ_7ScaleInELST_0EEESU_EEEEEENS4_6LayoutINS5_IJSC_SC_SC_EEENS5_IJNSA_ILi0EEESZ_SZ_EEEEENS5_IJNS4_10UnderscoreES12_S12_EEEEENS4_18SM100_TMA_2SM_LOADENS4_14ComposedLayoutINS4_7SwizzleILi2ELi4ELi3EEENS4_18smem_ptr_flag_bitsILi8EEENSX_INS5_IJNSA_ILi8EEESH_EEENS5_IJSH_SC_EEEEEEEvNS4_8identityES15_S1F_vS1G_EENS_8epilogue10collective18CollectiveEpilogueINS1I_23Sm100TmaWarpSpecializedILi2ELi2ELi64ELb0ELb0EEEJNS5_IJSG_SG_SH_EEENS5_IJNSX_ISG_SC_EENSX_ISH_SC_EEEEESJ_SK_SJ_SK_NS1I_6fusion15FusionCallbacksIS1M_NS1R_17LinearCombinationISJ_fSJ_fLNS_15FloatRoundStyleE2EEES1N_S1Q_JEEENS4_5SM1004TMEM4LOAD26SM100_TMEM_LOAD_32dp32b64xENS4_13SM90_TMA_LOADES1F_NS4_39AutoVectorizingCopyWithAssumedAlignmentILi128EEENS4_14SM90_TMA_STOREES1F_S23_S23_EEEvvEEEEvNT_6ParamsE)
        /*0c18*/ 	.short	0x0380
        /*0c1a*/ 	.short	0x0800


	//----- nvinfo : EIATTR_SW_WAR
	.align		4
.L_55:
        /*0c1c*/ 	.byte	0x04, 0x36
        /*0c1e*/ 	.short	(.L_57 - .L_56)
.L_56:
        /*0c20*/ 	.word	0x00000008
.L_57:


//--------------------- .nv.callgraph             --------------------------
	.section	.nv.callgraph,"",@"SHT_CUDA_CALLGRAPH"
	.align	4
	.sectionentsize	8
	.align		4
        /*0000*/ 	.word	0x00000000
	.align		4
        /*0004*/ 	.word	0xffffffff
	.align		4
        /*0008*/ 	.word	index@(_ZN7cutlass13device_kernelINS_4gemm6kernel13GemmUniversalIN4cute5tupleIJiiiiEEENS1_10collective13CollectiveMmaINS1_35MainloopSm100TmaUmmaWarpSpecializedILi16ELi2ELi4ENS5_IJNS4_1CILi2EEENSA_ILi1EEESC_EEEEENS5_IJNSA_ILi256EEENSA_ILi128EEENSA_ILi64EEEEEENS_12float_e4m3_tENS5_IJlSC_lEEESJ_SK_NS4_8TiledMMAINS4_8MMA_AtomIJNS4_10MMA_TraitsINS4_25SM100_MMA_F8F6F4_2x1SM_SSEJSJ_SJ_fSF_SG_NS4_17integral_constantINS4_4UMMA5MajorELSR_0EEESS_NSP_INSQ_7ScaleInELST_0EEESU_EEEEEENS4_6LayoutINS5_IJSC_SC_SC_EEENS5_IJNSA_ILi0EEESZ_SZ_EEEEENS5_IJNS4_10UnderscoreES12_S12_EEEEENS4_18SM100_TMA_2SM_LOADENS4_14ComposedLayoutINS4_7SwizzleILi2ELi4ELi3EEENS4_18smem_ptr_flag_bitsILi8EEENSX_INS5_IJNSA_ILi8EEESH_EEENS5_IJSH_SC_EEEEEEEvNS4_8identityES15_S1F_vS1G_EENS_8epilogue10collective18CollectiveEpilogueINS1I_23Sm100TmaWarpSpecializedILi2ELi2ELi64ELb0ELb0EEEJNS5_IJSG_SG_SH_EEENS5_IJNSX_ISG_SC_EENSX_ISH_SC_EEEEESJ_SK_SJ_SK_NS1I_6fusion15FusionCallbacksIS1M_NS1R_17LinearCombinationISJ_fSJ_fLNS_15FloatRoundStyleE2EEES1N_S1Q_JEEENS4_5SM1004TMEM4LOAD26SM100_TMEM_LOAD_32dp32b64xENS4_13SM90_TMA_LOADES1F_NS4_39AutoVectorizingCopyWithAssumedAlignmentILi128EEENS4_14SM90_TMA_STOREES1F_S23_S23_EEEvvEEEEvNT_6ParamsE)
	.align		4
        /*000c*/ 	.word	index@(__assertfail)
	.align		4
        /*0010*/ 	.word	0x00000000
	.align		4
        /*0014*/ 	.word	0xfffffffe
	.align		4
        /*0018*/ 	.word	0x00000000
	.align		4
        /*001c*/ 	.word	0xfffffffd
	.align		4
        /*0020*/ 	.word	0x00000000
	.align		4
        /*0024*/ 	.word	0xfffffffc


//--------------------- .nv.constant4             --------------------------
	.section	.nv.constant4,"a",@progbits
	.align	8
	.align		8
.nv.constant4:
        /*0000*/ 	.dword	__assertfail
	.align		8
        /*0008*/ 	.dword	__unnamed_1
	.align		8
        /*0010*/ 	.dword	__unnamed_2
	.align		8
        /*0018*/ 	.dword	_ZN40_INTERNAL_8e84b5e6_4_k_cu_b0dd2a6a_251114cuda3std3__45__cpo5beginE
	.align		8
        /*0020*/ 	.dword	_ZN40_INTERNAL_8e84b5e6_4_k_cu_b0dd2a6a_251114cuda3std3__45__cpo3endE
	.align		8
        /*0028*/ 	.dword	_ZN40_INTERNAL_8e84b5e6_4_k_cu_b0dd2a6a_251114cuda3std3__45__cpo6cbeginE
	.align		8
        /*0030*/ 	.dword	_ZN40_INTERNAL_8e84b5e6_4_k_cu_b0dd2a6a_251114cuda3std3__45__cpo4cendE
	.align		8
        /*0038*/ 	.dword	_ZN40_INTERNAL_8e84b5e6_4_k_cu_b0dd2a6a_251114cuda3std3__442_GLOBAL__N__8e84b5e6_4_k_cu_b0dd2a6a_251116ignoreE
	.align		8
        /*0040*/ 	.dword	_ZN40_INTERNAL_8e84b5e6_4_k_cu_b0dd2a6a_251114cuda3std3__419piecewise_constructE
	.align		8
        /*0048*/ 	.dword	_ZN40_INTERNAL_8e84b5e6_4_k_cu_b0dd2a6a_251114cuda3std3__48in_placeE
	.align		8
        /*0050*/ 	.dword	_ZN40_INTERNAL_8e84b5e6_4_k_cu_b0dd2a6a_251114cuda3std6ranges3__45__cpo4swapE
	.align		8
        /*0058*/ 	.dword	_ZN40_INTERNAL_8e84b5e6_4_k_cu_b0dd2a6a_251114cuda3std6ranges3__45__cpo9iter_moveE
	.align		8
        /*0060*/ 	.dword	_ZN40_INTERNAL_8e84b5e6_4_k_cu_b0dd2a6a_251114cute7productE
	.align		8
        /*0068*/ 	.dword	_ZN40_INTERNAL_8e84b5e6_4_k_cu_b0dd2a6a_251114cute1_E
	.align		8
        /*0070*/ 	.dword	$str$25
	.align		8
        /*0078*/ 	.dword	$str$26
	.align		8
        /*0080*/ 	.dword	$str$27
	.align		8
        /*0088*/ 	.dword	$str$28


//--------------------- .text._ZN7cutlass13device_kernelINS_4gemm6kernel13GemmUniversalIN4cute5tupleIJiiiiEEENS1_10collective13CollectiveMmaINS1_35MainloopSm100TmaUmmaWarpSpecializedILi16ELi2ELi4ENS5_IJNS4_1CILi2EEENSA_ILi1EEESC_EEEEENS5_IJNSA_ILi256EEENSA_ILi128EEENSA_ILi64EEEEEENS_12float_e4m3_tENS5_IJlSC_lEEESJ_SK_NS4_8TiledMMAINS4_8MMA_AtomIJNS4_10MMA_TraitsINS4_25SM100_MMA_F8F6F4_2x1SM_SSEJSJ_SJ_fSF_SG_NS4_17integral_constantINS4_4UMMA5MajorELSR_0EEESS_NSP_INSQ_7ScaleInELST_0EEESU_EEEEEENS4_6LayoutINS5_IJSC_SC_SC_EEENS5_IJNSA_ILi0EEESZ_SZ_EEEEENS5_IJNS4_10UnderscoreES12_S12_EEEEENS4_18SM100_TMA_2SM_LOADENS4_14ComposedLayoutINS4_7SwizzleILi2ELi4ELi3EEENS4_18smem_ptr_flag_bitsILi8EEENSX_INS5_IJNSA_ILi8EEESH_EEENS5_IJSH_SC_EEEEEEEvNS4_8identityES15_S1F_vS1G_EENS_8epilogue10collective18CollectiveEpilogueINS1I_23Sm100TmaWarpSpecializedILi2ELi2ELi64ELb0ELb0EEEJNS5_IJSG_SG_SH_EEENS5_IJNSX_ISG_SC_EENSX_ISH_SC_EEEEESJ_SK_SJ_SK_NS1I_6fusion15FusionCallbacksIS1M_NS1R_17LinearCombinationISJ_fSJ_fLNS_15FloatRoundStyleE2EEES1N_S1Q_JEEENS4_5SM1004TMEM4LOAD26SM100_TMEM_LOAD_32dp32b64xENS4_13SM90_TMA_LOADES1F_NS4_39AutoVectorizingCopyWithAssumedAlignmentILi128EEENS4_14SM90_TMA_STOREES1F_S23_S23_EEEvvEEEEvNT_6ParamsE --------------------------
	.section	.text._ZN7cutlass13device_kernelINS_4gemm6kernel13GemmUniversalIN4cute5tupleIJiiiiEEENS1_10collective13CollectiveMmaINS1_35MainloopSm100TmaUmmaWarpSpecializedILi16ELi2ELi4ENS5_IJNS4_1CILi2EEENSA_ILi1EEESC_EEEEENS5_IJNSA_ILi256EEENSA_ILi128EEENSA_ILi64EEEEEENS_12float_e4m3_tENS5_IJlSC_lEEESJ_SK_NS4_8TiledMMAINS4_8MMA_AtomIJNS4_10MMA_TraitsINS4_25SM100_MMA_F8F6F4_2x1SM_SSEJSJ_SJ_fSF_SG_NS4_17integral_constantINS4_4UMMA5MajorELSR_0EEESS_NSP_INSQ_7ScaleInELST_0EEESU_EEEEEENS4_6LayoutINS5_IJSC_SC_SC_EEENS5_IJNSA_ILi0EEESZ_SZ_EEEEENS5_IJNS4_10UnderscoreES12_S12_EEEEENS4_18SM100_TMA_2SM_LOADENS4_14ComposedLayoutINS4_7SwizzleILi2ELi4ELi3EEENS4_18smem_ptr_flag_bitsILi8EEENSX_INS5_IJNSA_ILi8EEESH_EEENS5_IJSH_SC_EEEEEEEvNS4_8identityES15_S1F_vS1G_EENS_8epilogue10collective18CollectiveEpilogueINS1I_23Sm100TmaWarpSpecializedILi2ELi2ELi64ELb0ELb0EEEJNS5_IJSG_SG_SH_EEENS5_IJNSX_ISG_SC_EENSX_ISH_SC_EEEEESJ_SK_SJ_SK_NS1I_6fusion15FusionCallbacksIS1M_NS1R_17LinearCombinationISJ_fSJ_fLNS_15FloatRoundStyleE2EEES1N_S1Q_JEEENS4_5SM1004TMEM4LOAD26SM100_TMEM_LOAD_32dp32b64xENS4_13SM90_TMA_LOADES1F_NS4_39AutoVectorizingCopyWithAssumedAlignmentILi128EEENS4_14SM90_TMA_STOREES1F_S23_S23_EEEvvEEEEvNT_6ParamsE,"ax",@progbits
	.align	128
.text._ZN7cutlass13device_kernelINS_4gemm6kernel13GemmUniversalIN4cute5tupleIJiiiiEEENS1_10collective13CollectiveMmaINS1_35MainloopSm100TmaUmmaWarpSpecializedILi16ELi2ELi4ENS5_IJNS4_1CILi2EEENSA_ILi1EEESC_EEEEENS5_IJNSA_ILi256EEENSA_ILi128EEENSA_ILi64EEEEEENS_12float_e4m3_tENS5_IJlSC_lEEESJ_SK_NS4_8TiledMMAINS4_8MMA_AtomIJNS4_10MMA_TraitsINS4_25SM100_MMA_F8F6F4_2x1SM_SSEJSJ_SJ_fSF_SG_NS4_17integral_constantINS4_4UMMA5MajorELSR_0EEESS_NSP_INSQ_7ScaleInELST_0EEESU_EEEEEENS4_6LayoutINS5_IJSC_SC_SC_EEENS5_IJNSA_ILi0EEESZ_SZ_EEEEENS5_IJNS4_10UnderscoreES12_S12_EEEEENS4_18SM100_TMA_2SM_LOADENS4_14ComposedLayoutINS4_7SwizzleILi2ELi4ELi3EEENS4_18smem_ptr_flag_bitsILi8EEENSX_INS5_IJNSA_ILi8EEESH_EEENS5_IJSH_SC_EEEEEEEvNS4_8identityES15_S1F_vS1G_EENS_8epilogue10collective18CollectiveEpilogueINS1I_23Sm100TmaWarpSpecializedILi2ELi2ELi64ELb0ELb0EEEJNS5_IJSG_SG_SH_EEENS5_IJNSX_ISG_SC_EENSX_ISH_SC_EEEEESJ_SK_SJ_SK_NS1I_6fusion15FusionCallbacksIS1M_NS1R_17LinearCombinationISJ_fSJ_fLNS_15FloatRoundStyleE2EEES1N_S1Q_JEEENS4_5SM1004TMEM4LOAD26SM100_TMEM_LOAD_32dp32b64xENS4_13SM90_TMA_LOADES1F_NS4_39AutoVectorizingCopyWithAssumedAlignmentILi128EEENS4_14SM90_TMA_STOREES1F_S23_S23_EEEvvEEEEvNT_6ParamsE:
        .type           _ZN7cutlass13device_kernelINS_4gemm6kernel13GemmUniversalIN4cute5tupleIJiiiiEEENS1_10collective13CollectiveMmaINS1_35MainloopSm100TmaUmmaWarpSpecializedILi16ELi2ELi4ENS5_IJNS4_1CILi2EEENSA_ILi1EEESC_EEEEENS5_IJNSA_ILi256EEENSA_ILi128EEENSA_ILi64EEEEEENS_12float_e4m3_tENS5_IJlSC_lEEESJ_SK_NS4_8TiledMMAINS4_8MMA_AtomIJNS4_10MMA_TraitsINS4_25SM100_MMA_F8F6F4_2x1SM_SSEJSJ_SJ_fSF_SG_NS4_17integral_constantINS4_4UMMA5MajorELSR_0EEESS_NSP_INSQ_7ScaleInELST_0EEESU_EEEEEENS4_6LayoutINS5_IJSC_SC_SC_EEENS5_IJNSA_ILi0EEESZ_SZ_EEEEENS5_IJNS4_10UnderscoreES12_S12_EEEEENS4_18SM100_TMA_2SM_LOADENS4_14ComposedLayoutINS4_7SwizzleILi2ELi4ELi3EEENS4_18smem_ptr_flag_bitsILi8EEENSX_INS5_IJNSA_ILi8EEESH_EEENS5_IJSH_SC_EEEEEEEvNS4_8identityES15_S1F_vS1G_EENS_8epilogue10collective18CollectiveEpilogueINS1I_23Sm100TmaWarpSpecializedILi2ELi2ELi64ELb0ELb0EEEJNS5_IJSG_SG_SH_EEENS5_IJNSX_ISG_SC_EENSX_ISH_SC_EEEEESJ_SK_SJ_SK_NS1I_6fusion15FusionCallbacksIS1M_NS1R_17LinearCombinationISJ_fSJ_fLNS_15FloatRoundStyleE2EEES1N_S1Q_JEEENS4_5SM1004TMEM4LOAD26SM100_TMEM_LOAD_32dp32b64xENS4_13SM90_TMA_LOADES1F_NS4_39AutoVectorizingCopyWithAssumedAlignmentILi128EEENS4_14SM90_TMA_STOREES1F_S23_S23_EEEvvEEEEvNT_6ParamsE,@function
        .size           _ZN7cutlass13device_kernelINS_4gemm6kernel13GemmUniversalIN4cute5tupleIJiiiiEEENS1_10collective13CollectiveMmaINS1_35MainloopSm100TmaUmmaWarpSpecializedILi16ELi2ELi4ENS5_IJNS4_1CILi2EEENSA_ILi1EEESC_EEEEENS5_IJNSA_ILi256EEENSA_ILi128EEENSA_ILi64EEEEEENS_12float_e4m3_tENS5_IJlSC_lEEESJ_SK_NS4_8TiledMMAINS4_8MMA_AtomIJNS4_10MMA_TraitsINS4_25SM100_MMA_F8F6F4_2x1SM_SSEJSJ_SJ_fSF_SG_NS4_17integral_constantINS4_4UMMA5MajorELSR_0EEESS_NSP_INSQ_7ScaleInELST_0EEESU_EEEEEENS4_6LayoutINS5_IJSC_SC_SC_EEENS5_IJNSA_ILi0EEESZ_SZ_EEEEENS5_IJNS4_10UnderscoreES12_S12_EEEEENS4_18SM100_TMA_2SM_LOADENS4_14ComposedLayoutINS4_7SwizzleILi2ELi4ELi3EEENS4_18smem_ptr_flag_bitsILi8EEENSX_INS5_IJNSA_ILi8EEESH_EEENS5_IJSH_SC_EEEEEEEvNS4_8identityES15_S1F_vS1G_EENS_8epilogue10collective18CollectiveEpilogueINS1I_23Sm100TmaWarpSpecializedILi2ELi2ELi64ELb0ELb0EEEJNS5_IJSG_SG_SH_EEENS5_IJNSX_ISG_SC_EENSX_ISH_SC_EEEEESJ_SK_SJ_SK_NS1I_6fusion15FusionCallbacksIS1M_NS1R_17LinearCombinationISJ_fSJ_fLNS_15FloatRoundStyleE2EEES1N_S1Q_JEEENS4_5SM1004TMEM4LOAD26SM100_TMEM_LOAD_32dp32b64xENS4_13SM90_TMA_LOADES1F_NS4_39AutoVectorizingCopyWithAssumedAlignmentILi128EEENS4_14SM90_TMA_STOREES1F_S23_S23_EEEvvEEEEvNT_6ParamsE,(.L_x_201 - _ZN7cutlass13device_kernelINS_4gemm6kernel13GemmUniversalIN4cute5tupleIJiiiiEEENS1_10collective13CollectiveMmaINS1_35MainloopSm100TmaUmmaWarpSpecializedILi16ELi2ELi4ENS5_IJNS4_1CILi2EEENSA_ILi1EEESC_EEEEENS5_IJNSA_ILi256EEENSA_ILi128EEENSA_ILi64EEEEEENS_12float_e4m3_tENS5_IJlSC_lEEESJ_SK_NS4_8TiledMMAINS4_8MMA_AtomIJNS4_10MMA_TraitsINS4_25SM100_MMA_F8F6F4_2x1SM_SSEJSJ_SJ_fSF_SG_NS4_17integral_constantINS4_4UMMA5MajorELSR_0EEESS_NSP_INSQ_7ScaleInELST_0EEESU_EEEEEENS4_6LayoutINS5_IJSC_SC_SC_EEENS5_IJNSA_ILi0EEESZ_SZ_EEEEENS5_IJNS4_10UnderscoreES12_S12_EEEEENS4_18SM100_TMA_2SM_LOADENS4_14ComposedLayoutINS4_7SwizzleILi2ELi4ELi3EEENS4_18smem_ptr_flag_bitsILi8EEENSX_INS5_IJNSA_ILi8EEESH_EEENS5_IJSH_SC_EEEEEEEvNS4_8identityES15_S1F_vS1G_EENS_8epilogue10collective18CollectiveEpilogueINS1I_23Sm100TmaWarpSpecializedILi2ELi2ELi64ELb0ELb0EEEJNS5_IJSG_SG_SH_EEENS5_IJNSX_ISG_SC_EENSX_ISH_SC_EEEEESJ_SK_SJ_SK_NS1I_6fusion15FusionCallbacksIS1M_NS1R_17LinearCombinationISJ_fSJ_fLNS_15FloatRoundStyleE2EEES1N_S1Q_JEEENS4_5SM1004TMEM4LOAD26SM100_TMEM_LOAD_32dp32b64xENS4_13SM90_TMA_LOADES1F_NS4_39AutoVectorizingCopyWithAssumedAlignmentILi128EEENS4_14SM90_TMA_STOREES1F_S23_S23_EEEvvEEEEvNT_6ParamsE)
        .other          _ZN7cutlass13device_kernelINS_4gemm6kernel13GemmUniversalIN4cute5tupleIJiiiiEEENS1_10collective13CollectiveMmaINS1_35MainloopSm100TmaUmmaWarpSpecializedILi16ELi2ELi4ENS5_IJNS4_1CILi2EEENSA_ILi1EEESC_EEEEENS5_IJNSA_ILi256EEENSA_ILi128EEENSA_ILi64EEEEEENS_12float_e4m3_tENS5_IJlSC_lEEESJ_SK_NS4_8TiledMMAINS4_8MMA_AtomIJNS4_10MMA_TraitsINS4_25SM100_MMA_F8F6F4_2x1SM_SSEJSJ_SJ_fSF_SG_NS4_17integral_constantINS4_4UMMA5MajorELSR_0EEESS_NSP_INSQ_7ScaleInELST_0EEESU_EEEEEENS4_6LayoutINS5_IJSC_SC_SC_EEENS5_IJNSA_ILi0EEESZ_SZ_EEEEENS5_IJNS4_10UnderscoreES12_S12_EEEEENS4_18SM100_TMA_2SM_LOADENS4_14ComposedLayoutINS4_7SwizzleILi2ELi4ELi3EEENS4_18smem_ptr_flag_bitsILi8EEENSX_INS5_IJNSA_ILi8EEESH_EEENS5_IJSH_SC_EEEEEEEvNS4_8identityES15_S1F_vS1G_EENS_8epilogue10collective18CollectiveEpilogueINS1I_23Sm100TmaWarpSpecializedILi2ELi2ELi64ELb0ELb0EEEJNS5_IJSG_SG_SH_EEENS5_IJNSX_ISG_SC_EENSX_ISH_SC_EEEEESJ_SK_SJ_SK_NS1I_6fusion15FusionCallbacksIS1M_NS1R_17LinearCombinationISJ_fSJ_fLNS_15FloatRoundStyleE2EEES1N_S1Q_JEEENS4_5SM1004TMEM4LOAD26SM100_TMEM_LOAD_32dp32b64xENS4_13SM90_TMA_LOADES1F_NS4_39AutoVectorizingCopyWithAssumedAlignmentILi128EEENS4_14SM90_TMA_STOREES1F_S23_S23_EEEvvEEEEvNT_6ParamsE,@"STO_CUDA_ENTRY STV_DEFAULT"
_ZN7cutlass13device_kernelINS_4gemm6kernel13GemmUniversalIN4cute5tupleIJiiiiEEENS1_10collective13CollectiveMmaINS1_35MainloopSm100TmaUmmaWarpSpecializedILi16ELi2ELi4ENS5_IJNS4_1CILi2EEENSA_ILi1EEESC_EEEEENS5_IJNSA_ILi256EEENSA_ILi128EEENSA_ILi64EEEEEENS_12float_e4m3_tENS5_IJlSC_lEEESJ_SK_NS4_8TiledMMAINS4_8MMA_AtomIJNS4_10MMA_TraitsINS4_25SM100_MMA_F8F6F4_2x1SM_SSEJSJ_SJ_fSF_SG_NS4_17integral_constantINS4_4UMMA5MajorELSR_0EEESS_NSP_INSQ_7ScaleInELST_0EEESU_EEEEEENS4_6LayoutINS5_IJSC_SC_SC_EEENS5_IJNSA_ILi0EEESZ_SZ_EEEEENS5_IJNS4_10UnderscoreES12_S12_EEEEENS4_18SM100_TMA_2SM_LOADENS4_14ComposedLayoutINS4_7SwizzleILi2ELi4ELi3EEENS4_18smem_ptr_flag_bitsILi8EEENSX_INS5_IJNSA_ILi8EEESH_EEENS5_IJSH_SC_EEEEEEEvNS4_8identityES15_S1F_vS1G_EENS_8epilogue10collective18CollectiveEpilogueINS1I_23Sm100TmaWarpSpecializedILi2ELi2ELi64ELb0ELb0EEEJNS5_IJSG_SG_SH_EEENS5_IJNSX_ISG_SC_EENSX_ISH_SC_EEEEESJ_SK_SJ_SK_NS1I_6fusion15FusionCallbacksIS1M_NS1R_17LinearCombinationISJ_fSJ_fLNS_15FloatRoundStyleE2EEES1N_S1Q_JEEENS4_5SM1004TMEM4LOAD26SM100_TMEM_LOAD_32dp32b64xENS4_13SM90_TMA_LOADES1F_NS4_39AutoVectorizingCopyWithAssumedAlignmentILi128EEENS4_14SM90_TMA_STOREES1F_S23_S23_EEEvvEEEEvNT_6ParamsE:
[----:B------:R-:W1:Y:S01]  /*0000*/  LDC R1, c[0x0][0x37c] ;  /* 0x0000df00ff017b82 */ /* 0x000e620000000800 */
[----:B------:R-:W2:Y:S01]  /*0010*/  S2R R189, SR_TID.X ;  /* 0x0000000000bd7919 */ /* 0x000ea20000002100 */
[----:B------:R-:W3:Y:S06]  /*0020*/  LDCU.64 UR6, c[0x0][0x890] ;  /* 0x00011200ff0677ac */ /* 0x000eec0008000a00 */
[----:B------:R-:W4:Y:S01]  /*0030*/  S2UR UR37, SR_CgaCtaId ;  /* 0x00000000002579c3 */ /* 0x000f220000008800 */
[----:B------:R-:W-:Y:S02]  /*0040*/  PRMT R171, RZ, 0x7610, R171 ;  /* 0x00007610ffab7816 */ /* 0x000fe400000000ab */
[----:B------:R-:W-:Y:S01]  /*0050*/  ELECT P1, URZ, PT ;  /* 0x0000000000ff782f */ /* 0x000fe20003820000 */
[----:B------:R-:W1:Y:S01]  /*0060*/  LDCU.64 UR46, c[0x0][0x358] ;  /* 0x00006b00ff2e77ac */ /* 0x000e620008000a00 */
[----:B---3--:R-:W-:-:S04]  /*0070*/  UISETP.NE.U32.AND UP0, UPT, UR6, URZ, UPT ;  /* 0x000000ff0600728c */ /* 0x008fc8000bf05070 */
[----:B------:R-:W-:Y:S02]  /*0080*/  UISETP.NE.AND.EX UP0, UPT, UR7, URZ, UPT, UP0 ;  /* 0x000000ff0700728c */ /* 0x000fe4000bf05300 */
[----:B----4-:R-:W-:Y:S02]  /*0090*/  ULOP3.LUT UR5, UR37, 0x1, URZ, 0xc0, !UPT ;  /* 0x0000000125057892 */ /* 0x010fe4000f8ec0ff */
[----:B------:R-:W-:Y:S01]  /*00a0*/  ULOP3.LUT UR4, UR37, 0x1, URZ, 0x3c, !UPT ;  /* 0x0000000125047892 */ /* 0x000fe2000f8e3cff */
[----:B--2---:R-:W-:-:S05]  /*00b0*/  SHF.R.U32.HI R173, RZ, 0x5, R189 ;  /* 0x00000005ffad7819 */ /* 0x004fca00000116bd */
[----:B------:R-:W2:Y:S02]  /*00c0*/  SHFL.IDX PT, R0, R173, RZ, 0x1f ;  /* 0x00001fffad007589 */ /* 0x000ea400000e0000 */
[----:B--2---:R-:W-:Y:S01]  /*00d0*/  R2UR UR10, R0 ;  /* 0x00000000000a72ca */ /* 0x004fe200000e0000 */
[----:B-1----:R-:W-:-:S14]  /*00e0*/  BRA.U UP0, `(.L_x_0) ;  /* 0x00000001002c7547 */ /* 0x002fdc000b800000 */
[----:B------:R-:W1:Y:S02]  /*00f0*/  LDCU.64 UR8, c[0x0][0x888] ;  /* 0x00011100ff0877ac */ /* 0x000e640008000a00 */
[----:B-1----:R-:W-:-:S04]  /*0100*/  UISETP.NE.U32.AND UP0, UPT, UR8, URZ, UPT ;  /* 0x000000ff0800728c */ /* 0x002fc8000bf05070 */
[----:B------:R-:W-:-:S09]  /*0110*/  UISETP.NE.AND.EX UP0, UPT, UR9, URZ, UPT, UP0 ;  /* 0x000000ff0900728c */ /* 0x000fd2000bf05300 */
[----:B------:R-:W-:Y:S05]  /*0120*/  BRA.U !UP0, `(.L_x_1) ;  /* 0x0000000108107547 */ /* 0x000fea000b800000 */
[----:B------:R-:W1:Y:S02]  /*0130*/  LDC.64 R2, c[0x0][0x888] ;  /* 0x00022200ff027b82 */ /* 0x000e640000000a00 */
[----:B-1----:R1:W5:Y:S01]  /*0140*/  LDG.E R81, desc[UR46][R2.64] ;  /* 0x0000002e02517981 */ /* 0x002362000c1e1900 */
[----:B------:R-:W-:Y:S01]  /*0150*/  HFMA2 R171, -RZ, RZ, 0, 5.9604644775390625e-08 ;  /* 0x00000001ffab7431 */ /* 0x000fe200000001ff */
[----:B------:R-:W-:Y:S05]  /*0160*/  BRA `(.L_x_0) ;  /* 0x00000000000c7947 */ /* 0x000fea0003800000 */
.L_x_1:
[----:B------:R-:W1:Y:S01]  /*0170*/  LDCU UR8, c[0x0][0x880] ;  /* 0x00011000ff0877ac */ /* 0x000e620008000800 */
[----:B------:R-:W-:Y:S01]  /*0180*/  HFMA2 R171, -RZ, RZ, 0, 5.9604644775390625e-08 ;  /* 0x00000001ffab7431 */ /* 0x000fe200000001ff */
[----:B-1----:R-:W-:-:S07]  /*0190*/  MOV R81, UR8 ;  /* 0x0000000800517c02 */ /* 0x002fce0008000f00 */
.L_x_0:
[----:B------:R-:W2:Y:S02]  /*01a0*/  LDCU.64 UR8, c[0x0][0x8b0] ;  /* 0x00011600ff0877ac */ /* 0x000ea40008000a00 */
[----:B--2---:R-:W-:-:S04]  /*01b0*/  UISETP.NE.U32.AND UP0, UPT, UR8, URZ, UPT ;  /* 0x000000ff0800728c */ /* 0x004fc8000bf05070 */
[----:B------:R-:W-:-:S09]  /*01c0*/  UISETP.NE.AND.EX UP0, UPT, UR9, URZ, UPT, UP0 ;  /* 0x000000ff0900728c */ /* 0x000fd2000bf05300 */
[----:B------:R-:W-:Y:S05]  /*01d0*/  BRA.U UP0, `(.L_x_2) ;  /* 0x0000000100247547 */ /* 0x000fea000b800000 */
[----:B------:R-:W2:Y:S02]  /*01e0*/  LDCU.64 UR8, c[0x0][0x8a8] ;  /* 0x00011500ff0877ac */ /* 0x000ea40008000a00 */
[----:B--2---:R-:W-:-:S04]  /*01f0*/  UISETP.NE.U32.AND UP0, UPT, UR8, URZ, UPT ;  /* 0x000000ff0800728c */ /* 0x004fc8000bf05070 */
[----:B------:R-:W-:-:S09]  /*0200*/  UISETP.NE.AND.EX UP0, UPT, UR9, URZ, UPT, UP0 ;  /* 0x000000ff0900728c */ /* 0x000fd2000bf05300 */
[----:B------:R-:W-:Y:S05]  /*0210*/  BRA.U !UP0, `(.L_x_3) ;  /* 0x00000001080c7547 */ /* 0x000fea000b800000 */
[----:B------:R-:W2:Y:S02]  /*0220*/  LDC.64 R78, c[0x0][0x8a8] ;  /* 0x00022a00ff4e7b82 */ /* 0x000ea40000000a00 */
[----:B--2---:R2:W5:Y:S01]  /*0230*/  LDG.E R78, desc[UR46][R78.64] ;  /* 0x0000002e4e4e7981 */ /* 0x004562000c1e1900 */
[----:B------:R-:W-:Y:S05]  /*0240*/  BRA `(.L_x_2) ;  /* 0x0000000000087947 */ /* 0x000fea0003800000 */
.L_x_3:
[----:B------:R-:W2:Y:S02]  /*0250*/  LDCU UR8, c[0x0][0x8a0] ;  /* 0x00011400ff0877ac */ /* 0x000ea40008000800 */
[----:B--2---:R-:W-:Y:S02]  /*0260*/  MOV R78, UR8 ;  /* 0x00000008004e7c02 */ /* 0x004fe40008000f00 */
.L_x_2:
[----:B------:R-:W-:Y:S01]  /*0270*/  IMAD.U32 R0, RZ, RZ, UR10 ;  /* 0x0000000aff007e24 */ /* 0x000fe2000f8e00ff */
[----:B------:R-:W-:Y:S04]  /*0280*/  BSSY.RECONVERGENT B0, `(.L_x_4) ;  /* 0x000000c000007945 */ /* 0x000fe80003800200 */
[C---:B------:R-:W-:Y:S02]  /*0290*/  ISETP.NE.OR P2, PT, R0.reuse, 0x1, !P1 ;  /* 0x000000010000780c */ /* 0x040fe40004f45670 */
[----:B------:R-:W-:-:S11]  /*02a0*/  ISETP.NE.OR P0, PT, R0, 0x3, !P1 ;  /* 0x000000030000780c */ /* 0x000fd60004f05670 */
[----:B------:R-:W-:Y:S05]  /*02b0*/  @P2 BRA `(.L_x_5) ;  /* 0x0000000000202947 */ /* 0x000fea0003800000 */
[----:B------:R-:W3:Y:S02]  /*02c0*/  LDCU.64 UR8, c[0x0][0x348] ;  /* 0x00006900ff0877ac */ /* 0x000ee40008000a00 */
[----:B---3--:R-:W-:Y:S02]  /*02d0*/  UIADD3 UR12, UP1, UPT, UR8, 0x80, URZ ;  /* 0x00000080080c7890 */ /* 0x008fe4000ff3e0ff */
[----:B------:R-:W-:Y:S02]  /*02e0*/  UIADD3 UR8, UP0, UPT, UR8, 0x180, URZ ;  /* 0x0000018008087890 */ /* 0x000fe4000ff1e0ff */
[----:B------:R-:W-:Y:S02]  /*02f0*/  UIADD3.X UR13, UPT, UPT, URZ, UR9, URZ, UP1, !UPT ;  /* 0x00000009ff0d7290 */ /* 0x000fe40008ffe4ff */
[----:B------:R-:W-:-:S07]  /*0300*/  UIADD3.X UR9, UPT, UPT, URZ, UR9, URZ, UP0, !UPT ;  /* 0x00000009ff097290 */ /* 0x000fce00087fe4ff */
[----:B------:R3:W-:Y:S02]  /*0310*/  UTMACCTL.PF [UR12] ;  /* 0x000000000c0079b9 */ /* 0x0007e40008040000 */
[----:B------:R3:W-:Y:S02]  /*0320*/  UTMACCTL.PF [UR8] ;  /* 0x00000000080079b9 */ /* 0x0007e40008040000 */
[----:B---3--:R-:W-:Y:S01]  /*0330*/  NOP ;  /* 0x0000000000007918 */ /* 0x008fe20000000000 */
.L_x_5:
[----:B------:R-:W-:Y:S05]  /*0340*/  BSYNC.RECONVERGENT B0 ;  /* 0x0000000000007941 */ /* 0x000fea0003800200 */
.L_x_4:
[----:B------:R-:W-:Y:S04]  /*0350*/  BSSY.RECONVERGENT B0, `(.L_x_6) ;  /* 0x000000a000007945 */ /* 0x000fe80003800200 */
        /* <DEDUP_REMOVED lines=9> */
.L_x_7:
[----:B------:R-:W-:Y:S05]  /*03f0*/  BSYNC.RECONVERGENT B0 ;  /* 0x0000000000007941 */ /* 0x000fea0003800200 */
.L_x_6:
[----:B------:R-:W3:Y:S01]  /*0400*/  LDCU.64 UR8, c[0x0][0x888] ;  /* 0x00011100ff0877ac */ /* 0x000ee20008000a00 */
[----:B------:R-:W-:Y:S02]  /*0410*/  UISETP.EQ.U32.AND UP1, UPT, UR6, URZ, UPT ;  /* 0x000000ff0600728c */ /* 0x000fe4000bf22070 */
[----:B------:R-:W-:Y:S02]  /*0420*/  UPLOP3.LUT UP5, UPT, UPT, UPT, UPT, 0x80, 0x8 ;  /* 0x000000000008789c */ /* 0x000fe40003faf070 */
[----:B---3--:R-:W-:-:S04]  /*0430*/  UISETP.NE.U32.AND UP0, UPT, UR8, URZ, UPT ;  /* 0x000000ff0800728c */ /* 0x008fc8000bf05070 */
[----:B------:R-:W-:-:S04]  /*0440*/  UISETP.NE.AND.EX UP0, UPT, UR9, URZ, UPT, UP0 ;  /* 0x000000ff0900728c */ /* 0x000fc8000bf05300 */
[----:B------:R-:W-:-:S04]  /*0450*/  UISETP.EQ.OR.EX UP2, UPT, UR7, URZ, !UP0, UP1 ;  /* 0x000000ff0700728c */ /* 0x000fc8000c742710 */
[----:B------:R-:W-:-:S05]  /*0460*/  UP2UR UR50, UPR, URZ, 0x4 ;  /* 0x00000004ff327883 */ /* 0x000fca0008000000 */
[----:B------:R-:W-:Y:S07]  /*0470*/  BRA.U !UP2, `(.L_x_8) ;  /* 0x000000010a207547 */ /* 0x000fee000b800000 */
[----:B------:R-:W-:Y:S01]  /*0480*/  UISETP.NE.U32.AND UP2, UPT, UR6, URZ, UPT ;  /* 0x000000ff0600728c */ /* 0x000fe2000bf45070 */
[----:B-----5:R-:W-:Y:S01]  /*0490*/  FSETP.NEU.AND P0, PT, R81, RZ, PT ;  /* 0x000000ff5100720b */ /* 0x020fe20003f0d000 */
[----:B------:R-:W-:Y:S02]  /*04a0*/  USEL UR6, URZ, 0xffffffff, UP0 ;  /* 0xffffffffff067887 */ /* 0x000fe40008000000 */
[----:B------:R-:W-:-:S10]  /*04b0*/  UISETP.NE.AND.EX UP2, UPT, UR7, URZ, UPT, UP2 ;  /* 0x000000ff0700728c */ /* 0x000fd4000bf45320 */
[----:B------:R-:W-:Y:S01]  /*04c0*/  VOTEU.ANY UP1, P0 ;  /* 0x0000000000ff7886 */ /* 0x000fe20000020100 */
[----:B------:R-:W-:-:S04]  /*04d0*/  @!UP2 USEL UR6, URZ, 0xffffffff, UP1 ;  /* 0xffffffffff06a887 */ /* 0x000fc80008800000 */
[----:B------:R-:W-:-:S04]  /*04e0*/  ULOP3.LUT UR6, UR6, 0x1, URZ, 0xc0, !UPT ;  /* 0x0000000106067892 */ /* 0x000fc8000f8ec0ff */
[----:B------:R-:W-:-:S11]  /*04f0*/  UISETP.NE.U32.AND UP5, UPT, UR6, 0x1, UPT ;  /* 0x000000010600788c */ /* 0x000fd6000bfa5070 */
.L_x_8:
[----:B------:R-:W3:Y:S01]  /*0500*/  SHFL.IDX PT, R0, R173, RZ, 0x1f ;  /* 0x00001fffad007589 */ /* 0x000ee200000e0000 */
[----:B------:R-:W-:-:S04]  /*0510*/  UISETP.NE.AND UP1, UPT, UR10, 0x2, UPT ;  /* 0x000000020a00788c */ /* 0x000fc8000bf25270 */
[----:B------:R-:W-:Y:S02]  /*0520*/  UISETP.EQ.AND UP2, UPT, UR5, URZ, !UP1 ;  /* 0x000000ff0500728c */ /* 0x000fe4000cf42270 */
[----:B------:R-:W-:-:S04]  /*0530*/  USEL UR7, URZ, 0x1, UP1 ;  /* 0x00000001ff077887 */ /* 0x000fc80008800000 */
[----:B------:R-:W-:Y:S02]  /*0540*/  PLOP3.LUT P5, PT, P1, PT, UP2, 0x80, 0x8 ;  /* 0x000000000008781c */ /* 0x000fe40000faf028 */
[----:B---3--:R-:W-:-:S13]  /*0550*/  ISETP.NE.AND P0, PT, R0, RZ, PT ;  /* 0x000000ff0000720c */ /* 0x008fda0003f05270 */
[----:B------:R-:W-:Y:S05]  /*0560*/  @P0 BRA `(.L_x_9) ;  /* 0x0000000000b00947 */ /* 0x000fea0003800000 */
[----:B------:R-:W-:Y:S01]  /*0570*/  ELECT P0, URZ, PT ;  /* 0x0000000000ff782f */ /* 0x000fe20003800000 */
[----:B------:R-:W-:-:S12]  /*0580*/  BSSY.RECONVERGENT B0, `(.L_x_9) ;  /* 0x000002a000007945 */ /* 0x000fd80003800200 */
[----:B------:R-:W-:Y:S05]  /*0590*/  @!P0 BRA `(.L_x_10) ;  /* 0x0000000000a08947 */ /* 0x000fea0003800000 */
[----:B------:R-:W-:Y:S01]  /*05a0*/  UMOV UR8, 0x400 ;  /* 0x0000040000087882 */ /* 0x000fe20000000000 */
[----:B------:R-:W-:Y:S01]  /*05b0*/  UMOV UR6, 0x1 ;  /* 0x0000000100067882 */ /* 0x000fe20000000000 */
[----:B------:R-:W-:Y:S02]  /*05c0*/  ULEA UR8, UR37, UR8, 0x18 ;  /* 0x0000000825087291 */ /* 0x000fe4000f8ec0ff */
[----:B------:R-:W-:-:S04]  /*05d0*/  UIADD3 UR12, UPT, UPT, -UR6, 0x100000, URZ ;  /* 0x00100000060c7890 */ /* 0x000fc8000fffe1ff */
[----:B------:R-:W-:Y:S02]  /*05e0*/  USHF.L.U32 UR13, UR12, 0xb, URZ ;  /* 0x0000000b0c0d7899 */ /* 0x000fe400080006ff */
[----:B------:R-:W-:Y:S01]  /*05f0*/  USHF.L.U32 UR12, UR12, 0x1, URZ ;  /* 0x000000010c0c7899 */ /* 0x000fe200080006ff */
[----:B------:R-:W3:Y:S11]  /*0600*/  FENCE.VIEW.ASYNC.S ;  /* 0x00000000000073c6 */ /* 0x000ef60000000000 */
[----:B---3--:R3:W4:Y:S01]  /*0610*/  SYNCS.EXCH.64 URZ, [UR8], UR12 ;  /* 0x0000000c08ff75b2 */ /* 0x0087220008000100 */
[----:B------:R3:W1:Y:S01]  /*0620*/  SYNCS.EXCH.64 URZ, [UR8+0x80], UR12 ;  /* 0x0000800c08ff75b2 */ /* 0x0006620008000100 */
        /* <DEDUP_REMOVED lines=29> */
[----:B------:R3:W1:Y:S02]  /*0800*/  SYNCS.EXCH.64 URZ, [UR8+0xf8], UR12 ;  /* 0x0000f80c08ff75b2 */ /* 0x0006640008000100 */
[----:B---34-:R-:W-:Y:S01]  /*0810*/  NOP ;  /* 0x0000000000007918 */ /* 0x018fe20000000000 */
.L_x_10:
[----:B------:R-:W-:Y:S05]  /*0820*/  BSYNC.RECONVERGENT B0 ;  /* 0x0000000000007941 */ /* 0x000fea0003800200 */
.L_x_9:
[----:B------:R-:W3:Y:S01]  /*0830*/  SHFL.IDX PT, R0, R173, RZ, 0x1f ;  /* 0x00001fffad007589 */ /* 0x000ee200000e0000 */
[----:B------:R-:W-:Y:S01]  /*0840*/  NOP ;  /* 0x0000000000007918 */ /* 0x000fe20000000000 */
[----:B---3--:R-:W-:-:S13]  /*0850*/  ISETP.NE.AND P0, PT, R0, 0x1, PT ;  /* 0x000000010000780c */ /* 0x008fda0003f05270 */
[----:B------:R-:W-:Y:S05]  /*0860*/  @P0 BRA `(.L_x_11) ;  /* 0x0000000000440947 */ /* 0x000fea0003800000 */
[----:B------:R-:W-:Y:S01]  /*0870*/  UMOV UR9, 0x400 ;  /* 0x0000040000097882 */ /* 0x000fe20000000000 */
[----:B------:R-:W-:Y:S01]  /*0880*/  UMOV UR8, 0x20 ;  /* 0x0000002000087882 */ /* 0x000fe20000000000 */
[----:B------:R-:W-:Y:S01]  /*0890*/  UMOV UR6, 0x80 ;  /* 0x0000008000067882 */ /* 0x000fe20000000000 */
[----:B------:R-:W-:Y:S02]  /*08a0*/  ULEA UR9, UR37, UR9, 0x18 ;  /* 0x0000000925097291 */ /* 0x000fe4000f8ec0ff */
[----:B------:R-:W-:-:S04]  /*08b0*/  UIADD3 UR12, UPT, UPT, -UR8, 0x100000, URZ ;  /* 0x00100000080c7890 */ /* 0x000fc8000fffe1ff */
[----:B------:R-:W-:Y:S02]  /*08c0*/  USHF.L.U32 UR13, UR12, 0xb, URZ ;  /* 0x0000000b0c0d7899 */ /* 0x000fe400080006ff */
[----:B------:R-:W-:Y:S02]  /*08d0*/  USHF.L.U32 UR12, UR12, 0x1, URZ ;  /* 0x000000010c0c7899 */ /* 0x000fe400080006ff */
[----:B------:R-:W-:-:S04]  /*08e0*/  UIADD3 UR14, UPT, UPT, -UR6, 0x100000, URZ ;  /* 0x00100000060e7890 */ /* 0x000fc8000fffe1ff */
[----:B------:R-:W-:Y:S02]  /*08f0*/  USHF.L.U32 UR15, UR14, 0xb, URZ ;  /* 0x0000000b0e0f7899 */ /* 0x000fe400080006ff */
[----:B------:R-:W-:Y:S01]  /*0900*/  USHF.L.U32 UR14, UR14, 0x1, URZ ;  /* 0x000000010e0e7899 */ /* 0x000fe200080006ff */
[----:B------:R-:W-:Y:S01]  /*0910*/  ELECT P0, URZ, PT ;  /* 0x0000000000ff782f */ /* 0x000fe20003800000 */
[----:B------:R-:W3:Y:S02]  /*0920*/  FENCE.VIEW.ASYNC.S ;  /* 0x00000000000073c6 */ /* 0x000ee40000000000 */
[----:B---3--:R3:W4:Y:S08]  /*0930*/  SYNCS.EXCH.64 URZ, [UR9+0x100], UR12 ;  /* 0x0001000c09ff75b2 */ /* 0x0087300008000100 */
[----:B------:R3:W1:Y:S01]  /*0940*/  SYNCS.EXCH.64 URZ, [UR9+0x110], UR14 ;  /* 0x0001100e09ff75b2 */ /* 0x0006620008000100 */
[----:B------:R3:W1:Y:S01]  /*0950*/  SYNCS.EXCH.64 URZ, [UR9+0x108], UR12 ;  /* 0x0001080c09ff75b2 */ /* 0x0006620008000100 */
[----:B------:R3:W1:Y:S01]  /*0960*/  SYNCS.EXCH.64 URZ, [UR9+0x118], UR14 ;  /* 0x0001180e09ff75b2 */ /* 0x0006620008000100 */
[----:B------:R-:W-:Y:S01]  /*0970*/  NOP ;  /* 0x0000000000007918 */ /* 0x000fe20000000000 */
.L_x_11:
[----:B------:R-:W2:Y:S01]  /*0980*/  SHFL.IDX PT, R0, R173, RZ, 0x1f ;  /* 0x00001fffad007589 */ /* 0x000ea200000e0000 */
[----:B------:R-:W-:Y:S01]  /*0990*/  NOP ;  /* 0x0000000000007918 */ /* 0x000fe20000000000 */
[----:B--2---:R-:W-:-:S13]  /*09a0*/  ISETP.NE.AND P0, PT, R0, 0x3, PT ;  /* 0x000000030000780c */ /* 0x004fda0003f05270 */
[----:B------:R-:W-:Y:S05]  /*09b0*/  @P0 BRA `(.L_x_12) ;  /* 0x00000000002c0947 */ /* 0x000fea0003800000 */
[----:B------:R-:W-:Y:S01]  /*09c0*/  UMOV UR8, 0x400 ;  /* 0x0000040000087882 */ /* 0x000fe20000000000 */
[----:B------:R-:W-:Y:S01]  /*09d0*/  UMOV UR6, 0x20 ;  /* 0x0000002000067882 */ /* 0x000fe20000000000 */
[----:B------:R-:W-:Y:S02]  /*09e0*/  ULEA UR8, UR37, UR8, 0x18 ;  /* 0x0000000825087291 */ /* 0x000fe4000f8ec0ff */
[----:B---3--:R-:W-:-:S04]  /*09f0*/  UIADD3 UR12, UPT, UPT, -UR6, 0x100000, URZ ;  /* 0x00100000060c7890 */ /* 0x008fc8000fffe1ff */
[----:B------:R-:W-:Y:S02]  /*0a00*/  USHF.L.U32 UR13, UR12, 0xb, URZ ;  /* 0x0000000b0c0d7899 */ /* 0x000fe400080006ff */
[----:B------:R-:W-:Y:S01]  /*0a10*/  USHF.L.U32 UR12, UR12, 0x1, URZ ;  /* 0x000000010c0c7899 */ /* 0x000fe200080006ff */
[----:B------:R-:W-:Y:S01]  /*0a20*/  ELECT P0, URZ, PT ;  /* 0x0000000000ff782f */ /* 0x000fe20003800000 */
[----:B------:R-:W2:Y:S10]  /*0a30*/  FENCE.VIEW.ASYNC.S ;  /* 0x00000000000073c6 */ /* 0x000eb40000000000 */
[----:B--2---:R2:W3:Y:S01]  /*0a40*/  SYNCS.EXCH.64 URZ, [UR8+0x120], UR12 ;  /* 0x0001200c08ff75b2 */ /* 0x0044e20008000100 */
[----:B------:R2:W1:Y:S01]  /*0a50*/  SYNCS.EXCH.64 URZ, [UR8+0x128], UR12 ;  /* 0x0001280c08ff75b2 */ /* 0x0004620008000100 */
[----:B------:R-:W-:Y:S01]  /*0a60*/  NOP ;  /* 0x0000000000007918 */ /* 0x000fe20000000000 */
.L_x_12:
[----:B------:R-:W4:Y:S01]  /*0a70*/  SHFL.IDX PT, R0, R173, RZ, 0x1f ;  /* 0x00001fffad007589 */ /* 0x000f2200000e0000 */
[----:B------:R-:W-:Y:S01]  /*0a80*/  NOP ;  /* 0x0000000000007918 */ /* 0x000fe20000000000 */
[----:B----4-:R-:W-:-:S13]  /*0a90*/  ISETP.NE.AND P0, PT, R0, 0x4, PT ;  /* 0x000000040000780c */ /* 0x010fda0003f05270 */
[----:B------:R-:W-:Y:S05]  /*0aa0*/  @P0 BRA `(.L_x_13) ;  /* 0x0000000000480947 */ /* 0x000fea0003800000 */
[----:B---3--:R-:W-:Y:S01]  /*0ab0*/  UMOV UR9, 0x1e0 ;  /* 0x000001e000097882 */ /* 0x008fe20000000000 */
[----:B--2---:R-:W-:Y:S01]  /*0ac0*/  UMOV UR8, 0x400 ;  /* 0x0000040000087882 */ /* 0x004fe20000000000 */
[----:B------:R-:W-:Y:S01]  /*0ad0*/  USEL UR9, UR9, 0x1a0, UP5 ;  /* 0x000001a009097887 */ /* 0x000fe2000a800000 */
        /* <DEDUP_REMOVED lines=9> */
[----:B------:R-:W2:Y:S02]  /*0b70*/  FENCE.VIEW.ASYNC.S ;  /* 0x00000000000073c6 */ /* 0x000ea40000000000 */
[----:B--2---:R4:W2:Y:S08]  /*0b80*/  SYNCS.EXCH.64 URZ, [UR8+0x130], UR12 ;  /* 0x0001300c08ff75b2 */ /* 0x0048b00008000100 */
[----:B------:R4:W3:Y:S01]  /*0b90*/  SYNCS.EXCH.64 URZ, [UR8+0x140], UR14 ;  /* 0x0001400e08ff75b2 */ /* 0x0008e20008000100 */
[----:B------:R4:W1:Y:S01]  /*0ba0*/  SYNCS.EXCH.64 URZ, [UR8+0x138], UR12 ;  /* 0x0001380c08ff75b2 */ /* 0x0008620008000100 */
[----:B------:R4:W1:Y:S02]  /*0bb0*/  SYNCS.EXCH.64 URZ, [UR8+0x148], UR14 ;  /* 0x0001480e08ff75b2 */ /* 0x0008640008000100 */
[----:B----4-:R-:W-:Y:S01]  /*0bc0*/  NOP ;  /* 0x0000000000007918 */ /* 0x010fe20000000000 */
.L_x_13:
[----:B------:R-:W4:Y:S01]  /*0bd0*/  SHFL.IDX PT, R0, R173, RZ, 0x1f ;  /* 0x00001fffad007589 */ /* 0x000f2200000e0000 */
[----:B------:R-:W-:Y:S01]  /*0be0*/  NOP ;  /* 0x0000000000007918 */ /* 0x000fe20000000000 */
[----:B----4-:R-:W-:-:S13]  /*0bf0*/  ISETP.NE.AND P0, PT, R0, 0x5, PT ;  /* 0x000000050000780c */ /* 0x010fda0003f05270 */
[----:B------:R-:W-:Y:S05]  /*0c00*/  @P0 BRA `(.L_x_14) ;  /* 0x0000000000540947 */ /* 0x000fea0003800000 */
[----:B---3--:R-:W-:Y:S01]  /*0c10*/  UMOV UR9, 0x400 ;  /* 0x0000040000097882 */ /* 0x008fe20000000000 */
[----:B--2---:R-:W-:Y:S01]  /*0c20*/  UMOV UR8, 0x1 ;  /* 0x0000000100087882 */ /* 0x004fe20000000000 */
        /* <DEDUP_REMOVED lines=13> */
[----:B------:R4:W1:Y:S01]  /*0d00*/  SYNCS.EXCH.64 URZ, [UR9+0x178], UR14 ;  /* 0x0001780e09ff75b2 */ /* 0x0008620008000100 */
[----:B------:R4:W1:Y:S01]  /*0d10*/  SYNCS.EXCH.64 URZ, [UR9+0x160], UR12 ;  /* 0x0001600c09ff75b2 */ /* 0x0008620008000100 */
[----:B------:R4:W1:Y:S01]  /*0d20*/  SYNCS.EXCH.64 URZ, [UR9+0x180], UR14 ;  /* 0x0001800e09ff75b2 */ /* 0x0008620008000100 */
[----:B------:R4:W1:Y:S01]  /*0d30*/  SYNCS.EXCH.64 URZ, [UR9+0x168], UR12 ;  /* 0x0001680c09ff75b2 */ /* 0x0008620008000100 */
[----:B------:R4:W1:Y:S02]  /*0d40*/  SYNCS.EXCH.64 URZ, [UR9+0x188], UR14 ;  /* 0x0001880e09ff75b2 */ /* 0x0008640008000100 */
[----:B----4-:R-:W-:Y:S01]  /*0d50*/  NOP ;  /* 0x0000000000007918 */ /* 0x010fe20000000000 */
.L_x_14:
[----:B------:R-:W4:Y:S01]  /*0d60*/  SHFL.IDX PT, R0, R173, RZ, 0x1f ;  /* 0x00001fffad007589 */ /* 0x000f2200000e0000 */
[----:B------:R-:W-:Y:S01]  /*0d70*/  ISETP.NE.OR P1, PT, RZ, UR10, !P1 ;  /* 0x0000000aff007c0c */ /* 0x000fe2000cf25670 */
[----:B------:R-:W-:Y:S01]  /*0d80*/  NOP ;  /* 0x0000000000007918 */ /* 0x000fe20000000000 */
[----:B----4-:R-:W-:-:S13]  /*0d90*/  ISETP.NE.AND P0, PT, R0, 0x3, PT ;  /* 0x000000030000780c */ /* 0x010fda0003f05270 */
[----:B------:R-:W-:Y:S05]  /*0da0*/  @P0 BRA `(.L_x_15) ;  /* 0x0000000000340947 */ /* 0x000fea0003800000 */
[----:B--2---:R-:W-:Y:S01]  /*0db0*/  UMOV UR8, 0x400 ;  /* 0x0000040000087882 */ /* 0x004fe20000000000 */
[----:B------:R-:W-:Y:S01]  /*0dc0*/  UMOV UR6, 0x20 ;  /* 0x0000002000067882 */ /* 0x000fe20000000000 */
[----:B------:R-:W-:Y:S02]  /*0dd0*/  ULEA UR8, UR37, UR8, 0x18 ;  /* 0x0000000825087291 */ /* 0x000fe4000f8ec0ff */
[----:B---3--:R-:W-:-:S04]  /*0de0*/  UIADD3 UR12, UPT, UPT, -UR6, 0x100000, URZ ;  /* 0x00100000060c7890 */ /* 0x008fc8000fffe1ff */
[----:B------:R-:W-:Y:S02]  /*0df0*/  USHF.L.U32 UR13, UR12, 0xb, URZ ;  /* 0x0000000b0c0d7899 */ /* 0x000fe400080006ff */
[----:B------:R-:W-:Y:S01]  /*0e00*/  USHF.L.U32 UR12, UR12, 0x1, URZ ;  /* 0x000000010c0c7899 */ /* 0x000fe200080006ff */
[----:B------:R-:W-:Y:S01]  /*0e10*/  ELECT P0, URZ, PT ;  /* 0x0000000000ff782f */ /* 0x000fe20003800000 */
[----:B------:R-:W2:Y:S10]  /*0e20*/  FENCE.VIEW.ASYNC.S ;  /* 0x00000000000073c6 */ /* 0x000eb40000000000 */
[----:B--2---:R4:W2:Y:S01]  /*0e30*/  SYNCS.EXCH.64 URZ, [UR8+0x190], UR12 ;  /* 0x0001900c08ff75b2 */ /* 0x0048a20008000100 */
[----:B------:R4:W3:Y:S01]  /*0e40*/  SYNCS.EXCH.64 URZ, [UR8+0x1a0], UR12 ;  /* 0x0001a00c08ff75b2 */ /* 0x0008e20008000100 */
[----:B------:R4:W1:Y:S01]  /*0e50*/  SYNCS.EXCH.64 URZ, [UR8+0x198], UR12 ;  /* 0x0001980c08ff75b2 */ /* 0x0008620008000100 */
[----:B------:R4:W1:Y:S02]  /*0e60*/  SYNCS.EXCH.64 URZ, [UR8+0x1a8], UR12 ;  /* 0x0001a80c08ff75b2 */ /* 0x0008640008000100 */
[----:B----4-:R-:W-:Y:S01]  /*0e70*/  NOP ;  /* 0x0000000000007918 */ /* 0x010fe20000000000 */
.L_x_15:
[----:B------:R-:W-:Y:S01]  /*0e80*/  VOTEU.ALL UP1, P1 ;  /* 0x0000000000ff7886 */ /* 0x000fe20000820000 */
[----:B--2---:R-:W2:Y:S01]  /*0e90*/  LDCU UR8, c[0x0][0x36c] ;  /* 0x00006d80ff0877ac */ /* 0x004ea20008000800 */
[----:B------:R-:W-:Y:S01]  /*0ea0*/  NOP ;  /* 0x0000000000007918 */ /* 0x000fe20000000000 */
[----:B------:R-:W-:Y:S01]  /*0eb0*/  LOP3.LUT R10, R189, 0x1f, RZ, 0xc0, !PT ;  /* 0x0000001fbd0a7812 */ /* 0x000fe200078ec0ff */
[----:B---3--:R-:W-:Y:S01]  /*0ec0*/  UMOV UR12, 0x20 ;  /* 0x00000020000c7882 */ /* 0x008fe20000000000 */
[----:B------:R-:W-:Y:S01]  /*0ed0*/  @!UP1 UMOV UR6, 0x400 ;  /* 0x0000040000069882 */ /* 0x000fe20000000000 */
[----:B------:R-:W-:-:S04]  /*0ee0*/  @!UP1 UIADD3 UR12, UPT, UPT, -UR12, 0x100000, URZ ;  /* 0x001000000c0c9890 */ /* 0x000fc8000fffe1ff */
[----:B------:R-:W-:Y:S02]  /*0ef0*/  @!UP1 USHF.L.U32 UR13, UR12, 0xb, URZ ;  /* 0x0000000b0c0d9899 */ /* 0x000fe400080006ff */
[----:B------:R-:W-:Y:S02]  /*0f00*/  @!UP1 USHF.L.U32 UR12, UR12, 0x1, URZ ;  /* 0x000000010c0c9899 */ /* 0x000fe400080006ff */
[----:B------:R-:W-:Y:S01]  /*0f10*/  @!UP1 ULEA UR6, UR37, UR6, 0x18 ;  /* 0x0000000625069291 */ /* 0x000fe2000f8ec0ff */
[----:B------:R-:W-:Y:S01]  /*0f20*/  VOTEU.ALL UP1, P1 ;  /* 0x0000000000ff7886 */ /* 0x000fe20000820000 */
[----:B------:R-:W-:Y:S01]  /*0f30*/  UISETP.NE.AND UP4, UPT, UR10, URZ, UPT ;  /* 0x000000ff0a00728c */ /* 0x000fe2000bf85270 */
[----:B------:R-:W3:Y:S09]  /*0f40*/  FENCE.VIEW.ASYNC.S ;  /* 0x00000000000073c6 */ /* 0x000ef20000000000 */
[----:B---3--:R3:W4:Y:S01]  /*0f50*/  @!UP1 SYNCS.EXCH.64 URZ, [UR6+0x1b0], UR12 ;  /* 0x0001b00c06ff95b2 */ /* 0x0087220008000100 */
[----:B--2---:R-:W-:-:S09]  /*0f60*/  UISETP.EQ.U32.AND UP1, UPT, UR8, 0x1, UPT ;  /* 0x000000010800788c */ /* 0x004fd2000bf22070 */
[----:B------:R-:W-:Y:S05]  /*0f70*/  BRA.U !UP1, `(.L_x_16) ;  /* 0x0000000109087547 */ /* 0x000fea000b800000 */
[----:B-1--4-:R-:W-:Y:S01]  /*0f80*/  UCGABAR_ARV ;  /* 0x00000000000079c7 */ /* 0x012fe20008000000 */
[----:B------:R-:W-:Y:S05]  /*0f90*/  BRA `(.L_x_17) ;  /* 0x0000000000047947 */ /* 0x000fea0003800000 */
.L_x_16:
[----:B-1--4-:R-:W-:Y:S01]  /*0fa0*/  NOP ;  /* 0x0000000000007918 */ /* 0x012fe20000000000 */
.L_x_17:
[----:B------:R-:W1:Y:S01]  /*0fb0*/  S2R R20, SR_CTAID.Y ;  /* 0x0000000000147919 */ /* 0x000e620000002600 */
[----:B------:R-:W-:-:S05]  /*0fc0*/  CS2R.32 R170, SR_CgaSize ;  /* 0x0000000000aa7805 */ /* 0x000fca0000008a00 */
[----:B------:R-:W-:-:S05]  /*0fd0*/  IMAD R170, R170, -0xa0, RZ ;  /* 0xffffff60aaaa7824 */ /* 0x000fca00078e02ff */
[----:B---3--:R-:W-:-:S14]  /*0fe0*/  R2UR UR6, R170 ;  /* 0x00000000aa0672ca */ /* 0x008fdc00000e0000 */
[----:B------:R-:W2:Y:S01]  /*0ff0*/  LDCU UR6, c[0x0][UR6+0x2b4] ;  /* 0x00005680060677ac */ /* 0x000ea20008000800 */
[----:B------:R-:W-:-:S05]  /*1000*/  CS2R.32 R0, SR_CgaSize ;  /* 0x0000000000007805 */ /* 0x000fca0000008a00 */
[----:B------:R-:W-:-:S06]  /*1010*/  IMAD R0, R0, -0xa0, RZ ;  /* 0xffffff6000007824 */ /* 0x000fcc00078e02ff */
[----:B------:R-:W3:Y:S01]  /*1020*/  LDC R0, c[0x0][R0+0x2a4] ;  /* 0x0000a90000007b82 */ /* 0x000ee20000000800 */
[----:B------:R-:W-:Y:S01]  /*1030*/  PRMT R8, RZ, 0x7610, R8 ;  /* 0x00007610ff087816 */ /* 0x000fe20000000008 */
[----:B------:R-:W4:Y:S01]  /*1040*/  S2R R11, SR_CTAID.X ;  /* 0x00000000000b7919 */ /* 0x000f220000002500 */
[----:B------:R-:W-:-:S05]  /*1050*/  CS2R.32 R170, SR_CgaSize ;  /* 0x0000000000aa7805 */ /* 0x000fca0000008a00 */
[----:B------:R-:W-:-:S05]  /*1060*/  IMAD R170, R170, -0xa0, RZ ;  /* 0xffffff60aaaa7824 */ /* 0x000fca00078e02ff */
[----:B------:R-:W-:-:S14]  /*1070*/  R2UR UR8, R170 ;  /* 0x00000000aa0872ca */ /* 0x000fdc00000e0000 */
[----:B------:R-:W3:Y:S01]  /*1080*/  LDCU UR8, c[0x0][UR8+0x2b0] ;  /* 0x00005600080877ac */ /* 0x000ee20008000800 */
[----:B------:R-:W-:Y:S01]  /*1090*/  UISETP.NE.AND UP2, UPT, UR10, 0x2, UPT ;  /* 0x000000020a00788c */ /* 0x000fe2000bf45270 */
[----:B------:R-:W2:Y:S01]  /*10a0*/  LDC R9, c[0x0][0xb24] ;  /* 0x0002c900ff097b82 */ /* 0x000ea20000000800 */
[----:B------:R-:W-:-:S05]  /*10b0*/  CS2R.32 R2, SR_CgaSize ;  /* 0x0000000000027805 */ /* 0x000fca0000008a00 */
[----:B------:R-:W-:-:S06]  /*10c0*/  IMAD R2, R2, -0xa0, RZ ;  /* 0xffffff6002027824 */ /* 0x000fcc00078e02ff */
[----:B------:R-:W3:Y:S08]  /*10d0*/  LDC R2, c[0x0][R2+0x2a0] ;  /* 0x0000a80002027b82 */ /* 0x000ef00000000800 */
[----:B------:R-:W3:Y:S01]  /*10e0*/  LDC R72, c[0x0][0xb24] ;  /* 0x0002c900ff487b82 */ /* 0x000ee20000000800 */
[----:B-1----:R-:W-:-:S07]  /*10f0*/  I2FP.F32.U32 R3, R20 ;  /* 0x0000001400037245 */ /* 0x002fce0000201000 */
[----:B------:R-:W1:Y:S01]  /*1100*/  S2UR UR36, SR_CTAID.Z ;  /* 0x00000000002479c3 */ /* 0x000e620000002700 */
[----:B--2---:R-:W-:Y:S01]  /*1110*/  ISETP.GE.AND P0, PT, R9, 0x1, PT ;  /* 0x000000010900780c */ /* 0x004fe20003f06270 */
[----:B----4-:R-:W-:Y:S01]  /*1120*/  IMAD.MOV.U32 R21, RZ, RZ, R11 ;  /* 0x000000ffff157224 */ /* 0x010fe200078e000b */
[----:B------:R-:W-:Y:S01]  /*1130*/  I2FP.F32.U32 R4, R11 ;  /* 0x0000000b00047245 */ /* 0x000fe20000201000 */
[----:B------:R-:W-:Y:S01]  /*1140*/  FMUL R3, R3, UR6 ;  /* 0x0000000603037c20 */ /* 0x000fe20008400000 */
[----:B------:R-:W2:Y:S03]  /*1150*/  LDCU UR6, c[0x0][0xb30] ;  /* 0x00016600ff0677ac */ /* 0x000ea60008000800 */
[----:B---3--:R-:W-:Y:S01]  /*1160*/  FMUL R4, R4, UR8 ;  /* 0x0000000804047c20 */ /* 0x008fe20008400000 */
[----:B------:R-:W3:Y:S08]  /*1170*/  F2I.U32.TRUNC.NTZ R147, R3 ;  /* 0x0000000300937305 */ /* 0x000ef0000020f000 */
[----:B------:R-:W4:Y:S01]  /*1180*/  F2I.U32.TRUNC.NTZ R170, R4 ;  /* 0x0000000400aa7305 */ /* 0x000f22000020f000 */
[----:B--2---:R-:W-:Y:S01]  /*1190*/  UISETP.NE.AND UP3, UPT, UR6, 0x1, UPT ;  /* 0x000000010600788c */ /* 0x004fe2000bf65270 */
[----:B---3--:R-:W-:-:S05]  /*11a0*/  IADD3 R147, PT, PT, -R147, RZ, RZ ;  /* 0x000000ff93937210 */ /* 0x008fca0007ffe1ff */
[----:B------:R-:W-:Y:S01]  /*11b0*/  IMAD R147, R0, R147, R20 ;  /* 0x0000009300937224 */ /* 0x000fe200078e0214 */
[----:B------:R-:W-:Y:S01]  /*11c0*/  PRMT R0, RZ, 0x7610, R0 ;  /* 0x00007610ff007816 */ /* 0x000fe20000000000 */
[----:B----4-:R-:W-:-:S04]  /*11d0*/  IMAD.MOV R170, RZ, RZ, -R170 ;  /* 0x000000ffffaa7224 */ /* 0x010fc800078e0aaa */
[----:B------:R-:W-:Y:S01]  /*11e0*/  IMAD R170, R2, R170, R11 ;  /* 0x000000aa02aa7224 */ /* 0x000fe200078e020b */
[----:B-1----:R-:W-:Y:S06]  /*11f0*/  BRA.U UP4, `(.L_x_18) ;  /* 0x0000000104247547 */ /* 0x002fec000b800000 */
[----:B------:R-:W-:Y:S01]  /*1200*/  ISETP.NE.AND P1, PT, R147, RZ, PT ;  /* 0x000000ff9300720c */ /* 0x000fe20003f25270 */
[----:B------:R-:W-:Y:S01]  /*1210*/  IMAD.MOV.U32 R0, RZ, RZ, 0x3 ;  /* 0x00000003ff007424 */ /* 0x000fe200078e00ff */
[C---:B------:R-:W-:Y:S02]  /*1220*/  LOP3.LUT R3, R170.reuse, 0xfffffffe, RZ, 0xc0, !PT ;  /* 0xfffffffeaa037812 */ /* 0x040fe400078ec0ff */
[----:B------:R-:W-:Y:S02]  /*1230*/  ISETP.LT.U32.OR P1, PT, R170, 0x2, !P1 ;  /* 0x00000002aa00780c */ /* 0x000fe40004f21470 */
[----:B------:R-:W-:Y:S02]  /*1240*/  SHF.L.U32 R0, R0, R3, RZ ;  /* 0x0000000300007219 */ /* 0x000fe400000006ff */
[----:B------:R-:W-:Y:S02]  /*1250*/  SEL R5, RZ, 0x1, !P1 ;  /* 0x00000001ff057807 */ /* 0x000fe40004800000 */
[----:B------:R-:W-:-:S05]  /*1260*/  SEL R2, RZ, 0x2, !P1 ;  /* 0x00000002ff027807 */ /* 0x000fca0004800000 */
[----:B------:R-:W-:-:S05]  /*1270*/  IMAD.IADD R2, R5, 0x1, R2 ;  /* 0x0000000105027824 */ /* 0x000fca00078e0202 */
[----:B------:R-:W-:Y:S02]  /*1280*/  PRMT R8, R2, 0x7610, R8 ;  /* 0x0000761002087816 */ /* 0x000fe40000000008 */
.L_x_18:
[----:B------:R-:W-:Y:S05]  /*1290*/  @!P0 BRA `(.L_x_19) ;  /* 0x0000000000b88947 */ /* 0x000fea0003800000 */
[----:B------:R-:W1:Y:S01]  /*12a0*/  LDC.64 R4, c[0x0][0xb18] ;  /* 0x0002c600ff047b82 */ /* 0x000e620000000a00 */
[----:B------:R-:W-:-:S07]  /*12b0*/  ISETP.NE.AND P0, PT, R9, 0x1, PT ;  /* 0x000000010900780c */ /* 0x000fce0003f05270 */
[----:B------:R-:W2:Y:S08]  /*12c0*/  LDC R14, c[0x0][0xb0c] ;  /* 0x0002c300ff0e7b82 */ /* 0x000eb00000000800 */
[----:B------:R-:W3:Y:S08]  /*12d0*/  LDC R13, c[0x0][0x370] ;  /* 0x0000dc00ff0d7b82 */ /* 0x000ef00000000800 */
[----:B------:R-:W4:Y:S01]  /*12e0*/  LDC R16, c[0x0][0x374] ;  /* 0x0000dd00ff107b82 */ /* 0x000f220000000800 */
[----:B-1----:R-:W-:-:S07]  /*12f0*/  ISETP.NE.AND P1, PT, R4, 0x1, PT ;  /* 0x000000010400780c */ /* 0x002fce0003f25270 */
[----:B------:R-:W3:Y:S01]  /*1300*/  LDC.64 R6, c[0x0][0xb10] ;  /* 0x0002c400ff067b82 */ /* 0x000ee20000000a00 */
[----:B--2---:R-:W-:-:S07]  /*1310*/  ISETP.NE.AND P2, PT, R14, 0x1, PT ;  /* 0x000000010e00780c */ /* 0x004fce0003f45270 */
[----:B------:R-:W1:Y:S08]  /*1320*/  LDC R12, c[0x0][0xb20] ;  /* 0x0002c800ff0c7b82 */ /* 0x000e700000000800 */
[----:B------:R-:W2:Y:S01]  /*1330*/  LDC.64 R2, c[0x0][0xb28] ;  /* 0x0002ca00ff027b82 */ /* 0x000ea20000000a00 */
[----:B----4-:R-:W-:-:S04]  /*1340*/  IMAD.HI.U32 R15, R16, R5, RZ ;  /* 0x00000005100f7227 */ /* 0x010fc800078e00ff */
[----:B------:R-:W-:-:S04]  /*1350*/  IMAD.HI.U32 R5, R20, R5, RZ ;  /* 0x0000000514057227 */ /* 0x000fc800078e00ff */
[----:B---3--:R-:W-:-:S04]  /*1360*/  IMAD.HI.U32 R18, R13, R6, RZ ;  /* 0x000000060d127227 */ /* 0x008fc800078e00ff */
[C---:B------:R-:W-:Y:S01]  /*1370*/  IMAD.HI.U32 R22, R11.reuse, R6, RZ ;  /* 0x000000060b167227 */ /* 0x040fe200078e00ff */
[-C--:B------:R-:W-:Y:S02]  /*1380*/  @P2 SHF.R.U32.HI R13, RZ, R7.reuse, R18 ;  /* 0x00000007ff0d2219 */ /* 0x080fe40000011612 */
[-C--:B-1----:R-:W-:Y:S02]  /*1390*/  @P1 SHF.R.U32.HI R16, RZ, R12.reuse, R15 ;  /* 0x0000000cff101219 */ /* 0x082fe4000001160f */
[----:B------:R-:W-:Y:S02]  /*13a0*/  SHF.R.U32.HI R5, RZ, R12, R5 ;  /* 0x0000000cff057219 */ /* 0x000fe40000011605 */
[----:B------:R-:W-:Y:S02]  /*13b0*/  SHF.R.U32.HI R22, RZ, R7, R22 ;  /* 0x00000007ff167219 */ /* 0x000fe40000011616 */
[----:B------:R-:W-:Y:S01]  /*13c0*/  SEL R5, R20, R5, !P1 ;  /* 0x0000000514057207 */ /* 0x000fe20004800000 */
[----:B--2---:R-:W-:Y:S01]  /*13d0*/  IMAD.HI.U32 R18, R16, R2, RZ ;  /* 0x0000000210127227 */ /* 0x004fe200078e00ff */
[----:B------:R-:W-:-:S02]  /*13e0*/  SEL R21, R11, R22, !P2 ;  /* 0x000000160b157207 */ /* 0x000fc40005000000 */
[----:B------:R-:W-:Y:S01]  /*13f0*/  IADD3 R7, PT, PT, -R5, RZ, RZ ;  /* 0x000000ff05077210 */ /* 0x000fe20007ffe1ff */
[----:B------:R-:W-:Y:S01]  /*1400*/  IMAD.HI.U32 R6, R13, R2, RZ ;  /* 0x000000020d067227 */ /* 0x000fe200078e00ff */
[----:B------:R-:W-:-:S03]  /*1410*/  @P0 SHF.R.U32.HI R16, RZ, R3, R18 ;  /* 0x00000003ff100219 */ /* 0x000fc60000011612 */
[----:B------:R-:W-:Y:S01]  /*1420*/  IMAD R7, R4, R7, R20 ;  /* 0x0000000704077224 */ /* 0x000fe200078e0214 */
[----:B------:R-:W-:Y:S01]  /*1430*/  @P0 SHF.R.U32.HI R13, RZ, R3, R6 ;  /* 0x00000003ff0d0219 */ /* 0x000fe20000011606 */
[----:B------:R-:W-:-:S04]  /*1440*/  IMAD R16, R16, R9, RZ ;  /* 0x0000000910107224 */ /* 0x000fc800078e02ff */
[----:B------:R-:W-:Y:S01]  /*1450*/  IMAD R6, R13, R9, RZ ;  /* 0x000000090d067224 */ /* 0x000fe200078e02ff */
[----:B------:R-:W-:-:S04]  /*1460*/  ISETP.GE.AND P1, PT, R5, R16, PT ;  /* 0x000000100500720c */ /* 0x000fc80003f26270 */
[----:B------:R-:W-:Y:S01]  /*1470*/  ISETP.GE.OR P1, PT, R21, R6, P1 ;  /* 0x000000061500720c */ /* 0x000fe20000f26670 */
[----:B------:R-:W-:-:S05]  /*1480*/  IMAD.HI.U32 R6, R5, R2, RZ ;  /* 0x0000000205067227 */ /* 0x000fca00078e00ff */
[----:B------:R-:W-:-:S04]  /*1490*/  SHF.R.U32.HI R6, RZ, R3, R6 ;  /* 0x00000003ff067219 */ /* 0x000fc80000011606 */
[----:B------:R-:W-:-:S03]  /*14a0*/  SEL R6, R5, R6, !P0 ;  /* 0x0000000605067207 */ /* 0x000fc60004000000 */
[----:B------:R-:W-:Y:S01]  /*14b0*/  @!P1 IMAD.HI.U32 R12, R21, R2, RZ ;  /* 0x00000002150c9227 */ /* 0x000fe200078e00ff */
[----:B------:R-:W-:-:S04]  /*14c0*/  IADD3 R2, PT, PT, -R6, RZ, RZ ;  /* 0x000000ff06027210 */ /* 0x000fc80007ffe1ff */
[----:B------:R-:W-:Y:S01]  /*14d0*/  @!P1 SHF.R.U32.HI R12, RZ, R3, R12 ;  /* 0x00000003ff0c9219 */ /* 0x000fe2000001160c */
[----:B------:R-:W-:-:S03]  /*14e0*/  IMAD R2, R9, R2, R5 ;  /* 0x0000000209027224 */ /* 0x000fc600078e0205 */
[----:B------:R-:W-:-:S05]  /*14f0*/  @!P1 SEL R3, R21, R12, !P0 ;  /* 0x0000000c15039207 */ /* 0x000fca0004000000 */
[--C-:B------:R-:W-:Y:S02]  /*1500*/  @!P1 IMAD.IADD R6, R6, 0x1, -R3.reuse ;  /* 0x0000000106069824 */ /* 0x100fe400078e0a03 */
[----:B------:R-:W-:Y:S01]  /*1510*/  @!P1 IMAD R3, R2, R13, R3 ;  /* 0x0000000d02039224 */ /* 0x000fe200078e0203 */
[----:B------:R-:W-:Y:S01]  /*1520*/  IADD3 R2, PT, PT, -R21, RZ, RZ ;  /* 0x000000ff15027210 */ /* 0x000fe20007ffe1ff */
[----:B------:R-:W-:Y:S02]  /*1530*/  @!P1 IMAD R5, R6, R9, R21 ;  /* 0x0000000906059224 */ /* 0x000fe400078e0215 */
[----:B------:R-:W-:Y:S02]  /*1540*/  @!P1 IMAD.MOV.U32 R21, RZ, RZ, R3 ;  /* 0x000000ffff159224 */ /* 0x000fe400078e0003 */
[----:B------:R-:W-:Y:S02]  /*1550*/  IMAD R2, R14, R2, R11 ;  /* 0x000000020e027224 */ /* 0x000fe400078e020b */
[----:B------:R-:W-:-:S02]  /*1560*/  IMAD R20, R5, R4, R7 ;  /* 0x0000000405147224 */ /* 0x000fc400078e0207 */
[----:B------:R-:W-:Y:S02]  /*1570*/  IMAD R21, R21, R14, R2 ;  /* 0x0000000e15157224 */ /* 0x000fe400078e0202 */
.L_x_19:
[----:B------:R-:W-:Y:S05]  /*1580*/  BRA.U UP3, `(.L_x_20) ;  /* 0x0000000103407547 */ /* 0x000fea000b800000 */
[----:B------:R-:W1:Y:S08]  /*1590*/  LDC.64 R4, c[0x0][0xb10] ;  /* 0x0002c400ff047b82 */ /* 0x000e700000000a00 */
[----:B------:R-:W2:Y:S08]  /*15a0*/  LDC.64 R2, c[0x0][0xb18] ;  /* 0x0002c600ff027b82 */ /* 0x000eb00000000a00 */
[----:B------:R-:W3:Y:S08]  /*15b0*/  LDC R6, c[0x0][0xb20] ;  /* 0x0002c800ff067b82 */ /* 0x000ef00000000800 */
[----:B------:R-:W4:Y:S01]  /*15c0*/  LDC R12, c[0x0][0xb0c] ;  /* 0x0002c300ff0c7b82 */ /* 0x000f220000000800 */
[----:B-1----:R-:W-:-:S05]  /*15d0*/  IMAD.HI.U32 R4, R21, R4, RZ ;  /* 0x0000000415047227 */ /* 0x002fca00078e00ff */
[----:B------:R-:W-:Y:S01]  /*15e0*/  SHF.R.U32.HI R4, RZ, R5, R4 ;  /* 0x00000005ff047219 */ /* 0x000fe20000011604 */
[----:B--2---:R-:W-:Y:S01]  /*15f0*/  IMAD.HI.U32 R3, R20, R3, RZ ;  /* 0x0000000314037227 */ /* 0x004fe200078e00ff */
[----:B------:R-:W-:-:S04]  /*1600*/  ISETP.NE.AND P0, PT, R2, 0x1, PT ;  /* 0x000000010200780c */ /* 0x000fc80003f05270 */
[----:B---3--:R-:W-:-:S04]  /*1610*/  SHF.R.U32.HI R3, RZ, R6, R3 ;  /* 0x00000006ff037219 */ /* 0x008fc80000011603 */
[----:B------:R-:W-:Y:S02]  /*1620*/  SEL R3, R20, R3, !P0 ;  /* 0x0000000314037207 */ /* 0x000fe40004000000 */
[----:B----4-:R-:W-:-:S04]  /*1630*/  ISETP.NE.AND P1, PT, R12, 0x1, PT ;  /* 0x000000010c00780c */ /* 0x010fc80003f25270 */
[----:B------:R-:W-:-:S05]  /*1640*/  SEL R6, R21, R4, !P1 ;  /* 0x0000000415067207 */ /* 0x000fca0004800000 */
[----:B------:R-:W-:Y:S02]  /*1650*/  IMAD.IADD R4, R3, 0x1, -R6 ;  /* 0x0000000103047824 */ /* 0x000fe400078e0a06 */
[----:B------:R-:W-:Y:S02]  /*1660*/  IMAD.IADD R3, R6, 0x1, -R3 ;  /* 0x0000000106037824 */ /* 0x000fe400078e0a03 */
[----:B------:R-:W-:Y:S02]  /*1670*/  IMAD R21, R4, R12, R21 ;  /* 0x0000000c04157224 */ /* 0x000fe400078e0215 */
[----:B------:R-:W-:Y:S02]  /*1680*/  IMAD R20, R3, R2, R20 ;  /* 0x0000000203147224 */ /* 0x000fe400078e0214 */
.L_x_20:
[----:B------:R-:W-:Y:S05]  /*1690*/  BRA.U !UP1, `(.L_x_21) ;  /* 0x00000001090c7547 */ /* 0x000fea000b800000 */
[----:B------:R-:W-:Y:S01]  /*16a0*/  UCGABAR_WAIT ;  /* 0x0000000000007dc7 */ /* 0x000fe20008000000 */
[----:B------:R-:W-:Y:S01]  /*16b0*/  CCTL.IVALL ;  /* 0x00000000ff00798f */ /* 0x000fe20002000000 */
[----:B------:R-:W-:Y:S05]  /*16c0*/  BRA `(.L_x_22) ;  /* 0x0000000000047947 */ /* 0x000fea0003800000 */
.L_x_21:
[----:B------:R-:W-:Y:S06]  /*16d0*/  BAR.SYNC.DEFER_BLOCKING 0x0 ;  /* 0x0000000000007b1d */ /* 0x000fec0000010000 */
.L_x_22:
[----:B------:R-:W-:Y:S05]  /*16e0*/  BRA.U UP2, `(.L_x_23) ;  /* 0x0000001902647547 */ /* 0x000fea000b800000 */
[----:B------:R-:W1:Y:S01]  /*16f0*/  LDCU UR15, c[0x0][0x38c] ;  /* 0x00007180ff0f77ac */ /* 0x000e620008000800 */
[----:B------:R-:W2:Y:S01]  /*1700*/  LDC R9, c[0x0][0x370] ;  /* 0x0000dc00ff097b82 */ /* 0x000ea20000000800 */
[C---:B------:R-:W-:Y:S01]  /*1710*/  IMAD.SHL.U32 R17, R11.reuse, 0x40, RZ ;  /* 0x000000400b117824 */ /* 0x040fe200078e00ff */
[----:B------:R-:W-:Y:S01]  /*1720*/  PLOP3.LUT P1, PT, PT, PT, UP5, 0x80, 0x8 ;  /* 0x000000000008781c */ /* 0x000fe20003f2f058 */
[----:B------:R-:W-:Y:S01]  /*1730*/  UISETP.NE.AND UP1, UPT, UR10, URZ, UPT ;  /* 0x000000ff0a00728c */ /* 0x000fe2000bf25270 */
[----:B------:R-:W-:Y:S01]  /*1740*/  ISETP.NE.AND P4, PT, R10, RZ, P5 ;  /* 0x000000ff0a00720c */ /* 0x000fe20002f85270 */
[----:B------:R-:W-:Y:S01]  /*1750*/  IMAD.SHL.U32 R16, R11, 0x80, RZ ;  /* 0x000000800b107824 */ /* 0x000fe200078e00ff */
[----:B------:R-:W-:Y:S01]  /*1760*/  PLOP3.LUT P1, PT, P1, PT, PT, 0x8, 0x80 ;  /* 0x000000000080781c */ /* 0x000fe20000f2e170 */
[----:B------:R-:W-:Y:S01]  /*1770*/  IMAD.MOV.U32 R15, RZ, RZ, 0x1 ;  /* 0x00000001ff0f7424 */ /* 0x000fe200078e00ff */
[----:B------:R-:W3:Y:S01]  /*1780*/  LDC R0, c[0x0][0x374] ;  /* 0x0000dd00ff007b82 */ /* 0x000ee20000000800 */
[----:B------:R-:W-:Y:S01]  /*1790*/  IMAD.MOV.U32 R14, RZ, RZ, RZ ;  /* 0x000000ffff0e7224 */ /* 0x000fe200078e00ff */
[----:B------:R-:W-:Y:S01]  /*17a0*/  CS2R R12, SRZ ;  /* 0x00000000000c7805 */ /* 0x000fe2000001ff00 */
[----:B------:R-:W-:Y:S01]  /*17b0*/  IMAD.MOV.U32 R10, RZ, RZ, 0x1 ;  /* 0x00000001ff0a7424 */ /* 0x000fe200078e00ff */
[----:B------:R-:W-:Y:S01]  /*17c0*/  LOP3.LUT R17, R17, 0x40, RZ, 0xc0, !PT ;  /* 0x0000004011117812 */ /* 0x000fe200078ec0ff */
[----:B------:R-:W4:Y:S01]  /*17d0*/  LDCU.64 UR24, c[0x0][0x348] ;  /* 0x00006900ff1877ac */ /* 0x000f220008000a00 */
[----:B-1----:R-:W-:-:S02]  /*17e0*/  UIADD3 UR4, UPT, UPT, UR15, 0x3f, URZ ;  /* 0x0000003f0f047890 */ /* 0x002fc4000fffe0ff */
[----:B------:R-:W-:Y:S02]  /*17f0*/  USEL UR7, UR7, 0x2, UP1 ;  /* 0x0000000207077887 */ /* 0x000fe40008800000 */
[----:B------:R-:W-:Y:S01]  /*1800*/  USHF.R.S32.HI UR22, URZ, 0x1f, UR4 ;  /* 0x0000001fff167899 */ /* 0x000fe20008011404 */
[----:B------:R-:W-:-:S03]  /*1810*/  UMOV UR13, URZ ;  /* 0x000000ff000d7c82 */ /* 0x000fc60008000000 */
[----:B------:R-:W-:Y:S02]  /*1820*/  ULEA.HI UR22, UR22, UR4, URZ, 0x6 ;  /* 0x0000000416167291 */ /* 0x000fe4000f8f30ff */
[----:B------:R-:W-:Y:S02]  /*1830*/  UIADD3 UR4, UPT, UPT, UR15, -0x1, URZ ;  /* 0xffffffff0f047890 */ /* 0x000fe4000fffe0ff */
[----:B------:R-:W-:Y:S02]  /*1840*/  USHF.R.S32.HI UR22, URZ, 0x6, UR22 ;  /* 0x00000006ff167899 */ /* 0x000fe40008011416 */
[----:B------:R-:W-:Y:S02]  /*1850*/  UISETP.GE.U32.AND UP2, UPT, UR4, -0x7f, UPT ;  /* 0xffffff810400788c */ /* 0x000fe4000bf46070 */
[----:B------:R-:W-:Y:S02]  /*1860*/  UISETP.LT.U32.AND UP0, UPT, UR22, 0x10, UPT ;  /* 0x000000101600788c */ /* 0x000fe4000bf01070 */
[----:B------:R-:W-:-:S02]  /*1870*/  UIADD3 UR15, UPT, UPT, UR15, 0x7e, URZ ;  /* 0x0000007e0f0f7890 */ /* 0x000fc4000fffe0ff */
[----:B------:R-:W-:-:S04]  /*1880*/  USEL UR21, UR22, 0x10, UP0 ;  /* 0x0000001016157887 */ /* 0x000fc80008000000 */
[----:B------:R-:W-:Y:S02]  /*1890*/  UIADD3 UR6, UPT, UPT, UR21, -0x1, URZ ;  /* 0xffffffff15067890 */ /* 0x000fe4000fffe0ff */
[----:B------:R-:W-:Y:S02]  /*18a0*/  @UP2 UIADD3 UR6, UPT, UPT, UR21, URZ, URZ ;  /* 0x000000ff15062290 */ /* 0x000fe4000fffe0ff */
[----:B------:R-:W-:Y:S02]  /*18b0*/  UIADD3 UR14, UPT, UPT, UR22, -UR21, URZ ;  /* 0x80000015160e7290 */ /* 0x000fe4000fffe0ff */
[----:B------:R-:W-:Y:S02]  /*18c0*/  UIADD3 UR5, UPT, UPT, UR6, 0x1, URZ ;  /* 0x0000000106057890 */ /* 0x000fe4000fffe0ff */
[----:B--2-4-:R-:W-:-:S12]  /*18d0*/  UIADD3 UR6, UPT, UPT, -UR6, URZ, URZ ;  /* 0x000000ff06067290 */ /* 0x014fd8000fffe1ff */
.L_x_43:
[----:B------:R-:W-:Y:S01]  /*18e0*/  UISETP.NE.AND UP0, UPT, UR37, URZ, UPT ;  /* 0x000000ff2500728c */ /* 0x000fe2000bf05270 */
[----:B------:R-:W1:Y:S08]  /*18f0*/  S2UR UR37, SR_CgaCtaId ;  /* 0x00000000002579c3 */ /* 0x000e700000008800 */
[----:B------:R-:W-:Y:S05]  /*1900*/  BRA.U UP0, `(.L_x_24) ;  /* 0x0000000100347547 */ /* 0x000fea000b800000 */
[----:B------:R-:W2:Y:S01]  /*1910*/  S2R R2, SR_CgaCtaId ;  /* 0x0000000000027919 */ /* 0x000ea20000008800 */
[----:B------:R-:W-:-:S04]  /*1920*/  MOV R3, 0x400 ;  /* 0x0000040000037802 */ /* 0x000fc80000000f00 */
[----:B--2---:R-:W-:Y:S02]  /*1930*/  LEA R3, R2, R3, 0x18 ;  /* 0x0000000302037211 */ /* 0x004fe400078ec0ff */
[----:B------:R-:W-:-:S03]  /*1940*/  SHF.L.U32 R2, R10, 0x1f, RZ ;  /* 0x0000001f0a027819 */ /* 0x000fc600000006ff */
[----:B------:R-:W-:-:S04]  /*1950*/  IMAD R3, R12, 0x8, R3 ;  /* 0x000000080c037824 */ /* 0x000fc800078e0203 */
[----:B------:R-:W2:Y:S02]  /*1960*/  SYNCS.PHASECHK.TRANS64.TRYWAIT P0, [R3+URZ+0x1a0], R2 ;  /* 0x0001a002030075a7 */ /* 0x000ea400080011ff */
[----:B--2---:R-:W-:Y:S05]  /*1970*/  @!P0 BRA `(.L_x_25) ;  /* 0x0000007400f48947 */ /* 0x004fea0003800000 */
.L_x_137:
[----:B------:R-:W-:Y:S01]  /*1980*/  VIADD R12, R12, 0x1 ;  /* 0x000000010c0c7836 */ /* 0x000fe20000000000 */
[----:B------:R2:W-:Y:S04]  /*1990*/  SYNCS.ARRIVE.TRANS64.A1T0 RZ, [R3+URZ+0x190], RZ ;  /* 0x000190ff03ff79a7 */ /* 0x0005e800081000ff */
[----:B------:R-:W-:-:S04]  /*19a0*/  ISETP.NE.AND P0, PT, R12, 0x2, PT ;  /* 0x000000020c00780c */ /* 0x000fc80003f05270 */
[----:B------:R-:W-:Y:S02]  /*19b0*/  SEL R12, R12, RZ, P0 ;  /* 0x000000ff0c0c7207 */ /* 0x000fe40000000000 */
[----:B--2---:R-:W-:-:S04]  /*19c0*/  SEL R3, RZ, 0x1, P0 ;  /* 0x00000001ff037807 */ /* 0x004fc80000000000 */
[----:B------:R-:W-:-:S07]  /*19d0*/  LOP3.LUT R10, R10, R3, RZ, 0x3c, !PT ;  /* 0x000000030a0a7212 */ /* 0x000fce00078e3cff */
.L_x_24:
[----:B------:R-:W-:Y:S01]  /*19e0*/  UMOV UR4, 0x400 ;  /* 0x0000040000047882 */ /* 0x000fe20000000000 */
[----:B------:R-:W-:Y:S01]  /*19f0*/  LEA.HI R3, R21, R21, RZ, 0x1 ;  /* 0x0000001515037211 */ /* 0x000fe200078f08ff */
[----:B-1----:R-:W-:Y:S01]  /*1a00*/  ULEA UR4, UR37, UR4, 0x18 ;  /* 0x0000000425047291 */ /* 0x002fe2000f8ec0ff */
[----:B------:R-:W-:Y:S01]  /*1a10*/  SHF.L.U32 R2, R15, 0x1f, RZ ;  /* 0x0000001f0f027819 */ /* 0x000fe200000006ff */
[----:B------:R-:W-:Y:S01]  /*1a20*/  UISETP.GE.U32.AND UP0, UPT, UR15, 0x7f, UPT ;  /* 0x0000007f0f00788c */ /* 0x000fe2000bf06070 */
[----:B------:R-:W-:Y:S01]  /*1a30*/  R2UR UR35, R16 ;  /* 0x00000000102372ca */ /* 0x000fe200000e0000 */
[----:B------:R-:W-:Y:S01]  /*1a40*/  ULEA UR8, UR13, UR4, 0x3 ;  /* 0x000000040d087291 */ /* 0x000fe2000f8e18ff */
[----:B------:R-:W-:Y:S01]  /*1a50*/  IMAD.SHL.U32 R3, R3, 0x80, RZ ;  /* 0x0000008003037824 */ /* 0x000fe200078e00ff */
[----:B------:R-:W-:Y:S01]  /*1a60*/  R2UR UR11, R17 ;  /* 0x00000000110b72ca */ /* 0x000fe200000e0000 */
[----:B------:R-:W-:-:S03]  /*1a70*/  UMOV UR23, URZ ;  /* 0x000000ff00177c82 */ /* 0x000fc60008000000 */
[----:B------:R-:W-:-:S03]  /*1a80*/  LOP3.LUT R3, R3, 0xffffff00, RZ, 0xc0, !PT ;  /* 0xffffff0003037812 */ /* 0x000fc600078ec0ff */
[----:B------:R1:W2:Y:S01]  /*1a90*/  SYNCS.PHASECHK.TRANS64.TRYWAIT P0, [UR8+0x80], R2 ;  /* 0x00008002ff0075a7 */ /* 0x0002a20008001108 */
[----:B------:R-:W-:Y:S02]  /*1aa0*/  R2UR UR9, R3 ;  /* 0x00000000030972ca */ /* 0x000fe400000e0000 */
[----:B------:R-:W-:-:S11]  /*1ab0*/  R2UR UR8, R20 ;  /* 0x00000000140872ca */ /* 0x000fd600000e0000 */
[----:B------:R-:W-:Y:S02]  /*1ac0*/  ULOP3.LUT UR35, UR9, 0x80, UR35, 0xf8, !UPT ;  /* 0x0000008009237892 */ /* 0x000fe4000f8ef823 */
[----:B------:R-:W-:Y:S01]  /*1ad0*/  ULEA UR11, UR8, UR11, 0x7 ;  /* 0x0000000b080b7291 */ /* 0x000fe2000f8e38ff */
[----:B------:R-:W-:Y:S11]  /*1ae0*/  BRA.U !UP0, `(.L_x_26) ;  /* 0x0000000108c07547 */ /* 0x000ff6000b800000 */
[----:B------:R-:W-:Y:S01]  /*1af0*/  UMOV UR16, UR6 ;  /* 0x0000000600107c82 */ /* 0x000fe20008000000 */
[----:B------:R-:W-:Y:S01]  /*1b00*/  UMOV UR17, UR13 ;  /* 0x0000000d00117c82 */ /* 0x000fe20008000000 */
[----:B------:R-:W-:-:S05]  /*1b10*/  UMOV UR34, URZ ;  /* 0x000000ff00227c82 */ /* 0x000fca0008000000 */
.L_x_32:
[----:B------:R-:W-:Y:S01]  /*1b20*/  ULEA UR33, UR17, UR4, 0x3 ;  /* 0x0000000411217291 */ /* 0x000fe2000f8e18ff */
[----:B------:R-:W-:Y:S01]  /*1b30*/  @P5 MOV R3, 0x6000 ;  /* 0x0000600000035802 */ /* 0x000fe20000000f00 */
[----:B-12-4-:R-:W-:Y:S10]  /*1b40*/  @P0 BRA `(.L_x_27) ;  /* 0x00000000000c0947 */ /* 0x016ff40003800000 */
[----:B------:R-:W-:-:S04]  /*1b50*/  SHF.L.U32 R5, R15, 0x1f, RZ ;  /* 0x0000001f0f057819 */ /* 0x000fc800000006ff */
[----:B------:R-:W2:Y:S02]  /*1b60*/  SYNCS.PHASECHK.TRANS64.TRYWAIT P0, [UR33+0x80], R5 ;  /* 0x00008005ff0075a7 */ /* 0x000ea40008001121 */
[----:B--2---:R-:W-:Y:S05]  /*1b70*/  @!P0 BRA `(.L_x_28) ;  /* 0x0000007400888947 */ /* 0x004fea0003800000 */
.L_x_27:
[----:B------:R2:W-:Y:S01]  /*1b80*/  @P5 SYNCS.ARRIVE.TRANS64 RZ, [UR33], R3 ;  /* 0x00000003ffff59a7 */ /* 0x0005e20008000021 */
[----:B------:R-:W-:Y:S02]  /*1b90*/  ULOP3.LUT UR8, UR7, 0x2, URZ, 0xfc, !UPT ;  /* 0x0000000207087892 */ /* 0x000fe4000f8efcff */
[----:B------:R-:W-:Y:S02]  /*1ba0*/  UIADD3 UR16, UPT, UPT, UR16, 0x1, URZ ;  /* 0x0000000110107890 */ /* 0x000fe4000fffe0ff */
[----:B------:R-:W-:Y:S02]  /*1bb0*/  UISETP.NE.AND UP0, UPT, UR8, 0x2, UPT ;  /* 0x000000020800788c */ /* 0x000fe4000bf05270 */
[----:B------:R-:W-:-:S07]  /*1bc0*/  UISETP.NE.AND UP2, UPT, UR16, 0x1, UPT ;  /* 0x000000011000788c */ /* 0x000fce000bf45270 */
[----:B------:R-:W-:Y:S05]  /*1bd0*/  BRA.U UP0, `(.L_x_29) ;  /* 0x0000000100047547 */ /* 0x000fea000b800000 */
[----:B------:R-:W-:Y:S05]  /*1be0*/  BPT.TRAP 0x1 ;  /* 0x000000040000795c */ /* 0x000fea0000300000 */
.L_x_29:
[----:B------:R-:W-:Y:S04]  /*1bf0*/  BSSY.RECONVERGENT B0, `(.L_x_30) ;  /* 0x0000003000007945 */ /* 0x000fe80003800200 */
[----:B------:R-:W-:Y:S05]  /*1c00*/  @!P4 BRA `(.L_x_31) ;  /* 0x000000000004c947 */ /* 0x000fea0003800000 */
[----:B------:R-:W-:Y:S05]  /*1c10*/  BPT.TRAP 0x1 ;  /* 0x000000040000795c */ /* 0x000fea0000300000 */
.L_x_31:
[----:B------:R-:W-:Y:S05]  /*1c20*/  BSYNC.RECONVERGENT B0 ;  /* 0x0000000000007941 */ /* 0x000fea0003800200 */
.L_x_30:
[----:B------:R-:W-:Y:S02]  /*1c30*/  UIADD3 UR13, UPT, UPT, UR17, 0x1, URZ ;  /* 0x00000001110d7890 */ /* 0x000fe4000fffe0ff */
[----:B------:R-:W-:Y:S02]  /*1c40*/  ULEA UR32, UR17, UR4, 0xd ;  /* 0x0000000411207291 */ /* 0x000fe4000f8e68ff */
[----:B------:R-:W-:Y:S02]  /*1c50*/  UISETP.NE.AND UP0, UPT, UR13, 0x10, UPT ;  /* 0x000000100d00788c */ /* 0x000fe4000bf05270 */
[----:B------:R-:W-:Y:S02]  /*1c60*/  UIADD3 UR28, UP1, UPT, UR24, 0x80, URZ ;  /* 0x00000080181c7890 */ /* 0x000fe4000ff3e0ff */
[----:B------:R-:W-:Y:S02]  /*1c70*/  USEL UR9, URZ, 0x1, UP0 ;  /* 0x00000001ff097887 */ /* 0x000fe40008000000 */
[----:B------:R-:W-:-:S02]  /*1c80*/  USEL UR13, UR13, URZ, UP0 ;  /* 0x000000ff0d0d7287 */ /* 0x000fc40008000000 */
[----:B------:R-:W-:Y:S02]  /*1c90*/  UIADD3 UR26, UP0, UPT, UR24, 0x180, URZ ;  /* 0x00000180181a7890 */ /* 0x000fe4000ff1e0ff */
[----:B------:R-:W-:Y:S01]  /*1ca0*/  ULEA UR8, UR13, UR4, 0x3 ;  /* 0x000000040d087291 */ /* 0x000fe2000f8e18ff */
[----:B------:R-:W-:Y:S01]  /*1cb0*/  LOP3.LUT R15, R15, UR9, RZ, 0x3c, !PT ;  /* 0x000000090f0f7c12 */ /* 0x000fe2000f8e3cff */
[----:B------:R-:W-:Y:S02]  /*1cc0*/  ULOP3.LUT UR33, UR33, 0xfefffff8, URZ, 0xc0, !UPT ;  /* 0xfefffff821217892 */ /* 0x000fe4000f8ec0ff */
[----:B------:R-:W-:Y:S01]  /*1cd0*/  UIADD3.X UR29, UPT, UPT, URZ, UR25, URZ, UP1, !UPT ;  /* 0x00000019ff1d7290 */ /* 0x000fe20008ffe4ff */
[----:B-1----:R-:W-:Y:S01]  /*1ce0*/  SHF.L.U32 R2, R15, 0x1f, RZ ;  /* 0x0000001f0f027819 */ /* 0x002fe200000006ff */
[----:B------:R-:W-:Y:S02]  /*1cf0*/  UIADD3 UR32, UPT, UPT, UR32, 0x8400, URZ ;  /* 0x0000840020207890 */ /* 0x000fe4000fffe0ff */
[----:B------:R-:W-:Y:S01]  /*1d00*/  UIADD3.X UR27, UPT, UPT, URZ, UR25, URZ, UP0, !UPT ;  /* 0x00000019ff1b7290 */ /* 0x000fe200087fe4ff */
[----:B------:R4:W1:Y:S01]  /*1d10*/  SYNCS.PHASECHK.TRANS64.TRYWAIT P0, [UR8+0x80], R2 ;  /* 0x00008002ff0075a7 */ /* 0x0008620008001108 */
[----:B------:R-:W-:Y:S01]  /*1d20*/  ULEA UR8, UR17, UR4, 0xc ;  /* 0x0000000411087291 */ /* 0x000fe2000f8e60ff */
[----:B------:R-:W-:Y:S01]  /*1d30*/  UMOV UR18, 0x0 ;  /* 0x0000000000127882 */ /* 0x000fe20000000000 */
[----:B------:R-:W-:-:S02]  /*1d40*/  UMOV UR19, 0x10000000 ;  /* 0x1000000000137882 */ /* 0x000fc40000000000 */
[----:B------:R-:W-:Y:S01]  /*1d50*/  UIADD3 UR8, UPT, UPT, UR8, 0x28400, URZ ;  /* 0x0002840008087890 */ /* 0x000fe2000fffe0ff */
[----:B------:R2:W-:Y:S01]  /*1d60*/  UTMALDG.3D.2CTA [UR32], [UR28], desc[UR18] ;  /* 0x000012201c0075b4 */ /* 0x0005e20008211000 */
[----:B------:R-:W-:Y:S01]  /*1d70*/  UMOV UR10, UR34 ;  /* 0x00000022000a7c82 */ /* 0x000fe20008000000 */
[----:B------:R-:W-:Y:S01]  /*1d80*/  UMOV UR12, UR36 ;  /* 0x00000024000c7c82 */ /* 0x000fe20008000000 */
[----:B------:R-:W-:Y:S01]  /*1d90*/  UMOV UR9, UR33 ;  /* 0x0000002100097c82 */ /* 0x000fe20008000000 */
[----:B------:R-:W-:Y:S01]  /*1da0*/  UMOV UR23, UR5 ;  /* 0x0000000500177c82 */ /* 0x000fe20008000000 */
[----:B------:R-:W-:-:S03]  /*1db0*/  UMOV UR17, UR13 ;  /* 0x0000000d00117c82 */ /* 0x000fc60008000000 */
[----:B------:R4:W-:Y:S01]  /*1dc0*/  UTMALDG.3D.2CTA [UR8], [UR26], desc[UR18] ;  /* 0x000012081a0075b4 */ /* 0x0009e20008211000 */
[----:B--2---:R-:W-:Y:S01]  /*1dd0*/  UIADD3 UR34, UPT, UPT, UR34, 0x40, URZ ;  /* 0x0000004022227890 */ /* 0x004fe2000fffe0ff */
[----:B------:R-:W-:Y:S11]  /*1de0*/  BRA.U UP2, `(.L_x_32) ;  /* 0xfffffffd024c7547 */ /* 0x000ff6000b83ffff */
.L_x_26:
[----:B----4-:R-:W-:Y:S01]  /*1df0*/  ULEA UR8, UR13, UR4, 0x3 ;  /* 0x000000040d087291 */ /* 0x010fe2000f8e18ff */
[----:B-1----:R-:W-:Y:S01]  /*1e00*/  SHF.L.U32 R2, R15, 0x1f, RZ ;  /* 0x0000001f0f027819 */ /* 0x002fe200000006ff */
[----:B------:R-:W-:Y:S01]  /*1e10*/  @!P1 SYNCS.ARRIVE.TRANS64.A1T0 RZ, [UR4+0x128], RZ ;  /* 0x000128ffffff99a7 */ /* 0x000fe20008100004 */
[----:B------:R-:W-:-:S06]  /*1e20*/  UISETP.GT.AND UP0, UPT, UR22, UR21, UPT ;  /* 0x000000151600728c */ /* 0x000fcc000bf04270 */
[----:B--2---:R1:W2:Y:S03]  /*1e30*/  SYNCS.PHASECHK.TRANS64.TRYWAIT P0, [UR8+0x80], R2 ;  /* 0x00008002ff0075a7 */ /* 0x0042a60008001108 */
[----:B------:R-:W-:Y:S05]  /*1e40*/  BRA.U !UP0, `(.L_x_33) ;  /* 0x0000000108c07547 */ /* 0x000fea000b800000 */
[----:B------:R-:W-:Y:S01]  /*1e50*/  UIADD3 UR26, UPT, UPT, UR14, UR23, URZ ;  /* 0x000000170e1a7290 */ /* 0x000fe2000fffe0ff */
[----:B------:R-:W-:-:S11]  /*1e60*/  UMOV UR27, UR13 ;  /* 0x0000000d001b7c82 */ /* 0x000fd60008000000 */
.L_x_39:
[----:B------:R-:W-:Y:S01]  /*1e70*/  ULEA UR17, UR27, UR4, 0x3 ;  /* 0x000000041b117291 */ /* 0x000fe2000f8e18ff */
[----:B--2---:R-:W-:Y:S01]  /*1e80*/  @P5 MOV R3, 0x6000 ;  /* 0x0000600000035802 */ /* 0x004fe20000000f00 */
[----:B-12---:R-:W-:Y:S10]  /*1e90*/  @P0 BRA `(.L_x_34) ;  /* 0x00000000000c0947 */ /* 0x006ff40003800000 */
[----:B------:R-:W-:-:S04]  /*1ea0*/  SHF.L.U32 R5, R15, 0x1f, RZ ;  /* 0x0000001f0f057819 */ /* 0x000fc800000006ff */
[----:B------:R-:W2:Y:S02]  /*1eb0*/  SYNCS.PHASECHK.TRANS64.TRYWAIT P0, [UR17+0x80], R5 ;  /* 0x00008005ff0075a7 */ /* 0x000ea40008001111 */
[----:B--2---:R-:W-:Y:S05]  /*1ec0*/  @!P0 BRA `(.L_x_35) ;  /* 0x0000007000cc8947 */ /* 0x004fea0003800000 */
.L_x_34:
[----:B------:R2:W-:Y:S01]  /*1ed0*/  @P5 SYNCS.ARRIVE.TRANS64 RZ, [UR17], R3 ;  /* 0x00000003ffff59a7 */ /* 0x0005e20008000011 */
[----:B------:R-:W-:-:S04]  /*1ee0*/  ULOP3.LUT UR8, UR7, 0x2, URZ, 0xfc, !UPT ;  /* 0x0000000207087892 */ /* 0x000fc8000f8efcff */
[----:B------:R-:W-:-:S09]  /*1ef0*/  UISETP.NE.AND UP0, UPT, UR8, 0x2, UPT ;  /* 0x000000020800788c */ /* 0x000fd2000bf05270 */
[----:B------:R-:W-:Y:S05]  /*1f00*/  BRA.U UP0, `(.L_x_36) ;  /* 0x0000000100047547 */ /* 0x000fea000b800000 */
[----:B------:R-:W-:Y:S05]  /*1f10*/  BPT.TRAP 0x1 ;  /* 0x000000040000795c */ /* 0x000fea0000300000 */
.L_x_36:
[----:B------:R-:W-:Y:S04]  /*1f20*/  BSSY.RECONVERGENT B0, `(.L_x_37) ;  /* 0x0000003000007945 */ /* 0x000fe80003800200 */
[----:B------:R-:W-:Y:S05]  /*1f30*/  @!P4 BRA `(.L_x_38) ;  /* 0x000000000004c947 */ /* 0x000fea0003800000 */
[----:B------:R-:W-:Y:S05]  /*1f40*/  BPT.TRAP 0x1 ;  /* 0x000000040000795c */ /* 0x000fea0000300000 */
.L_x_38:
[----:B------:R-:W-:Y:S05]  /*1f50*/  BSYNC.RECONVERGENT B0 ;  /* 0x0000000000007941 */ /* 0x000fea0003800200 */
.L_x_37:
        /* <DEDUP_REMOVED lines=9> */
[----:B------:R-:W-:Y:S02]  /*1ff0*/  USHF.L.U32 UR18, UR23, 0x6, URZ ;  /* 0x0000000617127899 */ /* 0x000fe400080006ff */
[----:B------:R-:W-:Y:S01]  /*2000*/  ULOP3.LUT UR17, UR17, 0xfefffff8, URZ, 0xc0, !UPT ;  /* 0xfefffff811117892 */ /* 0x000fe2000f8ec0ff */
[----:B-1----:R-:W-:Y:S01]  /*2010*/  SHF.L.U32 R2, R15, 0x1f, RZ ;  /* 0x0000001f0f027819 */ /* 0x002fe200000006ff */
[----:B------:R-:W-:Y:S02]  /*2020*/  UIADD3 UR16, UPT, UPT, UR16, 0x8400, URZ ;  /* 0x0000840010107890 */ /* 0x000fe4000fffe0ff */
[----:B------:R-:W-:Y:S01]  /*2030*/  UIADD3.X UR33, UPT, UPT, URZ, UR25, URZ, UP1, !UPT ;  /* 0x00000019ff217290 */ /* 0x000fe20008ffe4ff */
[----:B------:R4:W1:Y:S01]  /*2040*/  SYNCS.PHASECHK.TRANS64.TRYWAIT P0, [UR8+0x80], R2 ;  /* 0x00008002ff0075a7 */ /* 0x0008620008001108 */
[----:B------:R-:W-:-:S02]  /*2050*/  ULEA UR8, UR27, UR4, 0xc ;  /* 0x000000041b087291 */ /* 0x000fc4000f8e60ff */
[----:B------:R-:W-:Y:S02]  /*2060*/  UIADD3.X UR31, UPT, UPT, URZ, UR25, URZ, UP0, !UPT ;  /* 0x00000019ff1f7290 */ /* 0x000fe400087fe4ff */
[----:B------:R-:W-:Y:S01]  /*2070*/  UIADD3 UR8, UPT, UPT, UR8, 0x28400, URZ ;  /* 0x0002840008087890 */ /* 0x000fe2000fffe0ff */
[----:B------:R-:W-:Y:S01]  /*2080*/  UMOV UR28, 0x0 ;  /* 0x00000000001c7882 */ /* 0x000fe20000000000 */
[----:B------:R-:W-:Y:S01]  /*2090*/  UMOV UR29, 0x10000000 ;  /* 0x10000000001d7882 */ /* 0x000fe20000000000 */
[----:B------:R-:W-:Y:S01]  /*20a0*/  UMOV UR19, UR35 ;  /* 0x0000002300137c82 */ /* 0x000fe20008000000 */
[----:B------:R-:W-:Y:S01]  /*20b0*/  UMOV UR20, UR36 ;  /* 0x0000002400147c82 */ /* 0x000fe20008000000 */
[----:B------:R-:W-:Y:S01]  /*20c0*/  UMOV UR12, UR36 ;  /* 0x00000024000c7c82 */ /* 0x000fe20008000000 */
[----:B------:R-:W-:Y:S01]  /*20d0*/  UMOV UR9, UR17 ;  /* 0x0000001100097c82 */ /* 0x000fe20008000000 */
[----:B------:R-:W-:Y:S01]  /*20e0*/  UMOV UR10, UR18 ;  /* 0x00000012000a7c82 */ /* 0x000fe20008000000 */
[----:B------:R4:W-:Y:S01]  /*20f0*/  UTMALDG.3D.2CTA [UR16], [UR32], desc[UR28] ;  /* 0x00001c10200075b4 */ /* 0x0009e20008211000 */
[----:B------:R-:W-:Y:S01]  /*2100*/  UIADD3 UR23, UPT, UPT, UR23, 0x1, URZ ;  /* 0x0000000117177890 */ /* 0x000fe2000fffe0ff */
[----:B------:R-:W-:-:S03]  /*2110*/  UMOV UR27, UR13 ;  /* 0x0000000d001b7c82 */ /* 0x000fc60008000000 */
[----:B------:R-:W-:Y:S01]  /*2120*/  UISETP.NE.AND UP0, UPT, UR23, UR26, UPT ;  /* 0x0000001a1700728c */ /* 0x000fe2000bf05270 */
[----:B------:R4:W-:Y:S08]  /*2130*/  UTMALDG.3D.2CTA [UR8], [UR30], desc[UR28] ;  /* 0x00001c081e0075b4 */ /* 0x0009f00008211000 */
[----:B----4-:R-:W-:Y:S05]  /*2140*/  BRA.U UP0, `(.L_x_39) ;  /* 0xfffffffd00487547 */ /* 0x010fea000b83ffff */
.L_x_33:
[C---:B-1----:R-:W-:Y:S01]  /*2150*/  LEA R2, R14.reuse, UR4, 0x3 ;  /* 0x000000040e027c11 */ /* 0x042fe2000f8e18ff */
[----:B------:R-:W-:Y:S01]  /*2160*/  NOP ;  /* 0x0000000000007918 */ /* 0x000fe20000000000 */
[----:B--2---:R-:W-:Y:S02]  /*2170*/  SHF.L.U32 R3, R13, 0x1f, RZ ;  /* 0x0000001f0d037819 */ /* 0x004fe400000006ff */
[----:B------:R-:W-:Y:S02]  /*2180*/  LEA R4, R14, UR4, 0x4 ;  /* 0x000000040e047c11 */ /* 0x000fe4000f8e20ff */
[----:B------:R-:W1:Y:S02]  /*2190*/  SYNCS.PHASECHK.TRANS64.TRYWAIT P0, [R2+URZ+0x130], R3 ;  /* 0x00013003020075a7 */ /* 0x000e6400080011ff */
[----:B-1----:R-:W-:Y:S05]  /*21a0*/  @!P0 BRA `(.L_x_40) ;  /* 0x00000070002c8947 */ /* 0x002fea0003800000 */
.L_x_140:
[----:B------:R-:W2:Y:S01]  /*21b0*/  LDS.128 R4, [R4+0x1c0] ;  /* 0x0001c00004047984 */ /* 0x000ea20000000c00 */
[----:B------:R-:W-:Y:S01]  /*21c0*/  ISETP.GE.AND P0, PT, R72, 0x1, PT ;  /* 0x000000014800780c */ /* 0x000fe20003f06270 */
[----:B-1----:R-:W-:Y:S01]  /*21d0*/  VIADD R2, R2, 0x140 ;  /* 0x0000014002027836 */ /* 0x002fe20000000000 */
[----:B------:R-:W-:Y:S01]  /*21e0*/  @!PT LDS RZ, [RZ] ;  /* 0x00000000fffff984 */ /* 0x000fe20000000800 */
[----:B------:R-:W-:Y:S01]  /*21f0*/  @!PT LDS RZ, [RZ] ;  /* 0x00000000fffff984 */ /* 0x000fe20000000800 */
[----:B------:R-:W-:Y:S01]  /*2200*/  @!PT LDS RZ, [RZ] ;  /* 0x00000000fffff984 */ /* 0x000fe20000000800 */
[----:B------:R-:W-:Y:S01]  /*2210*/  @!PT LDS RZ, [RZ] ;  /* 0x00000000fffff984 */ /* 0x000fe20000000800 */
[----:B------:R1:W-:Y:S06]  /*2220*/  MEMBAR.ALL.CTA ;  /* 0x0000000000007992 */ /* 0x0003ec0000008000 */
[----:B-1----:R-:W1:Y:S01]  /*2230*/  FENCE.VIEW.ASYNC.S ;  /* 0x00000000000073c6 */ /* 0x002e620000000000 */
[----:B------:R-:W-:-:S04]  /*2240*/  PRMT R2, RZ, 0x654, R2 ;  /* 0x00000654ff027816 */ /* 0x000fc80000000002 */
[----:B-1----:R1:W-:Y:S01]  /*2250*/  SYNCS.ARRIVE.TRANS64.RED.A1T0 RZ, [R2+URZ], RZ ;  /* 0x000000ff02ff79a7 */ /* 0x0023e200081004ff */
[----:B--2---:R-:W-:-:S13]  /*2260*/  LOP3.LUT P2, RZ, R6, 0x1, RZ, 0xc0, !PT ;  /* 0x0000000106ff7812 */ /* 0x004fda000784c0ff */
[----:B------:R-:W-:Y:S01]  /*2270*/  @P2 SHF.R.U32.HI R3, RZ, 0x10, R5 ;  /* 0x00000010ff032819 */ /* 0x000fe20000011605 */
[----:B------:R-:W-:Y:S01]  /*2280*/  VOTEU.ANY UP0, P2 ;  /* 0x0000000000ff7886 */ /* 0x000fe20001000100 */
[----:B------:R-:W-:Y:S02]  /*2290*/  @P2 MOV R11, R4 ;  /* 0x00000004000b2202 */ /* 0x000fe40000000f00 */
[----:B------:R-:W-:Y:S02]  /*22a0*/  @P2 R2UR.BROADCAST UR8, R3 ;  /* 0x00000000030822ca */ /* 0x000fe400008e0000 */
[----:B------:R-:W-:-:S11]  /*22b0*/  @P2 LOP3.LUT R8, R5, 0xffff, RZ, 0xc0, !PT ;  /* 0x0000ffff05082812 */ /* 0x000fd600078ec0ff */
[----:B------:R-:W-:Y:S01]  /*22c0*/  @UP0 UMOV UR36, UR8 ;  /* 0x0000000800240c82 */ /* 0x000fe20008000000 */
[----:B-1----:R-:W-:Y:S05]  /*22d0*/  @!P0 BRA `(.L_x_41) ;  /* 0x0000000000b88947 */ /* 0x002fea0003800000 */
[----:B------:R-:W3:Y:S01]  /*22e0*/  LDC.64 R4, c[0x0][0xb18] ;  /* 0x0002c600ff047b82 */ /* 0x000ee20000000a00 */
[----:B------:R-:W-:-:S07]  /*22f0*/  ISETP.NE.AND P3, PT, R72, 0x1, PT ;  /* 0x000000014800780c */ /* 0x000fce0003f65270 */
[----:B------:R-:W1:Y:S08]  /*2300*/  LDC.64 R6, c[0x0][0xb10] ;  /* 0x0002c400ff067b82 */ /* 0x000e700000000a00 */
[----:B------:R-:W2:Y:S08]  /*2310*/  LDC R18, c[0x0][0xb20] ;  /* 0x0002c800ff127b82 */ /* 0x000eb00000000800 */
[----:B------:R-:W4:Y:S01]  /*2320*/  LDC R20, c[0x0][0xb0c] ;  /* 0x0002c300ff147b82 */ /* 0x000f220000000800 */
[----:B---3--:R-:W-:Y:S01]  /*2330*/  IMAD.HI.U32 R19, R0, R5, RZ ;  /* 0x0000000500137227 */ /* 0x008fe200078e00ff */
[----:B------:R-:W-:-:S03]  /*2340*/  ISETP.NE.AND P0, PT, R4, 0x1, PT ;  /* 0x000000010400780c */ /* 0x000fc60003f05270 */
[----:B------:R-:W-:-:S03]  /*2350*/  IMAD.HI.U32 R5, R8, R5, RZ ;  /* 0x0000000508057227 */ /* 0x000fc600078e00ff */
[----:B------:R-:W3:Y:S01]  /*2360*/  LDC.64 R2, c[0x0][0xb28] ;  /* 0x0002ca00ff027b82 */ /* 0x000ee20000000a00 */
[----:B-1----:R-:W-:-:S04]  /*2370*/  IMAD.HI.U32 R22, R9, R6, RZ ;  /* 0x0000000609167227 */ /* 0x002fc800078e00ff */
[----:B------:R-:W-:Y:S01]  /*2380*/  IMAD.HI.U32 R24, R11, R6, RZ ;  /* 0x000000060b187227 */ /* 0x000fe200078e00ff */
[----:B------:R-:W-:Y:S02]  /*2390*/  SHF.R.U32.HI R22, RZ, R7, R22 ;  /* 0x00000007ff167219 */ /* 0x000fe40000011616 */
[-C--:B--2---:R-:W-:Y:S02]  /*23a0*/  SHF.R.U32.HI R19, RZ, R18.reuse, R19 ;  /* 0x00000012ff137219 */ /* 0x084fe40000011613 */
[----:B------:R-:W-:Y:S02]  /*23b0*/  SHF.R.U32.HI R5, RZ, R18, R5 ;  /* 0x00000012ff057219 */ /* 0x000fe40000011605 */
[----:B------:R-:W-:Y:S02]  /*23c0*/  SEL R19, R0, R19, !P0 ;  /* 0x0000001300137207 */ /* 0x000fe40004000000 */
[----:B------:R-:W-:Y:S02]  /*23d0*/  SHF.R.U32.HI R24, RZ, R7, R24 ;  /* 0x00000007ff187219 */ /* 0x000fe40000011618 */
[----:B----4-:R-:W-:-:S02]  /*23e0*/  ISETP.NE.AND P1, PT, R20, 0x1, PT ;  /* 0x000000011400780c */ /* 0x010fc40003f25270 */
[----:B------:R-:W-:Y:S02]  /*23f0*/  SEL R5, R8, R5, !P0 ;  /* 0x0000000508057207 */ /* 0x000fe40004000000 */
[----:B------:R-:W-:Y:S02]  /*2400*/  SEL R21, R9, R22, !P1 ;  /* 0x0000001609157207 */ /* 0x000fe40004800000 */
[----:B------:R-:W-:Y:S01]  /*2410*/  SEL R7, R11, R24, !P1 ;  /* 0x000000180b077207 */ /* 0x000fe20004800000 */
[----:B---3--:R-:W-:-:S04]  /*2420*/  IMAD.HI.U32 R22, R19, R2, RZ ;  /* 0x0000000213167227 */ /* 0x008fc800078e00ff */
[----:B------:R-:W-:Y:S01]  /*2430*/  IMAD.HI.U32 R6, R21, R2, RZ ;  /* 0x0000000215067227 */ /* 0x000fe200078e00ff */
[----:B------:R-:W-:-:S04]  /*2440*/  @P3 SHF.R.U32.HI R19, RZ, R3, R22 ;  /* 0x00000003ff133219 */ /* 0x000fc80000011616 */
[----:B------:R-:W-:Y:S01]  /*2450*/  @P3 SHF.R.U32.HI R21, RZ, R3, R6 ;  /* 0x00000003ff153219 */ /* 0x000fe20000011606 */
[----:B------:R-:W-:-:S04]  /*2460*/  IMAD R19, R72, R19, RZ ;  /* 0x0000001348137224 */ /* 0x000fc800078e02ff */
[----:B------:R-:W-:Y:S01]  /*2470*/  IMAD R6, R72, R21, RZ ;  /* 0x0000001548067224 */ /* 0x000fe200078e02ff */
[C---:B------:R-:W-:Y:S02]  /*2480*/  ISETP.GE.AND P0, PT, R5.reuse, R19, PT ;  /* 0x000000130500720c */ /* 0x040fe40003f06270 */
[----:B------:R-:W-:Y:S02]  /*2490*/  IADD3 R19, PT, PT, -R5, RZ, RZ ;  /* 0x000000ff05137210 */ /* 0x000fe40007ffe1ff */
[----:B------:R-:W-:Y:S01]  /*24a0*/  ISETP.GE.OR P0, PT, R7, R6, P0 ;  /* 0x000000060700720c */ /* 0x000fe20000706670 */
[----:B------:R-:W-:-:S04]  /*24b0*/  IMAD.HI.U32 R6, R5, R2, RZ ;  /* 0x0000000205067227 */ /* 0x000fc800078e00ff */
[----:B------:R-:W-:Y:S01]  /*24c0*/  IMAD R8, R4, R19, R8 ;  /* 0x0000001304087224 */ /* 0x000fe200078e0208 */
[----:B------:R-:W-:-:S04]  /*24d0*/  SHF.R.U32.HI R6, RZ, R3, R6 ;  /* 0x00000003ff067219 */ /* 0x000fc80000011606 */
[----:B------:R-:W-:-:S03]  /*24e0*/  SEL R6, R5, R6, !P3 ;  /* 0x0000000605067207 */ /* 0x000fc60005800000 */
[----:B------:R-:W-:-:S04]  /*24f0*/  @!P0 IMAD.HI.U32 R18, R7, R2, RZ ;  /* 0x0000000207128227 */ /* 0x000fc800078e00ff */
[----:B------:R-:W-:Y:S01]  /*2500*/  IMAD.MOV R2, RZ, RZ, -R6 ;  /* 0x000000ffff027224 */ /* 0x000fe200078e0a06 */
[----:B------:R-:W-:-:S03]  /*2510*/  @!P0 SHF.R.U32.HI R18, RZ, R3, R18 ;  /* 0x00000003ff128219 */ /* 0x000fc60000011612 */
[----:B------:R-:W-:Y:S01]  /*2520*/  IMAD R2, R72, R2, R5 ;  /* 0x0000000248027224 */ /* 0x000fe200078e0205 */
        /* <DEDUP_REMOVED lines=9> */
.L_x_41:
[----:B------:R-:W1:Y:S02]  /*25c0*/  LDCU UR8, c[0x0][0xb30] ;  /* 0x00016600ff0877ac */ /* 0x000e640008000800 */
[----:B-1----:R-:W-:-:S09]  /*25d0*/  UISETP.NE.AND UP0, UPT, UR8, 0x1, UPT ;  /* 0x000000010800788c */ /* 0x002fd2000bf05270 */
[----:B------:R-:W-:Y:S05]  /*25e0*/  BRA.U UP0, `(.L_x_42) ;  /* 0x0000000100407547 */ /* 0x000fea000b800000 */
[----:B------:R-:W1:Y:S08]  /*25f0*/  LDC.64 R4, c[0x0][0xb10] ;  /* 0x0002c400ff047b82 */ /* 0x000e700000000a00 */
[----:B------:R-:W2:Y:S08]  /*2600*/  LDC.64 R2, c[0x0][0xb18] ;  /* 0x0002c600ff027b82 */ /* 0x000eb00000000a00 */
[----:B------:R-:W4:Y:S08]  /*2610*/  LDC R6, c[0x0][0xb20] ;  /* 0x0002c800ff067b82 */ /* 0x000f300000000800 */
[----:B------:R-:W3:Y:S01]  /*2620*/  LDC R18, c[0x0][0xb0c] ;  /* 0x0002c300ff127b82 */ /* 0x000ee20000000800 */
[----:B-1----:R-:W-:-:S05]  /*2630*/  IMAD.HI.U32 R4, R11, R4, RZ ;  /* 0x000000040b047227 */ /* 0x002fca00078e00ff */
[----:B------:R-:W-:Y:S01]  /*2640*/  SHF.R.U32.HI R4, RZ, R5, R4 ;  /* 0x00000005ff047219 */ /* 0x000fe20000011604 */
[----:B--2---:R-:W-:Y:S01]  /*2650*/  IMAD.HI.U32 R3, R8, R3, RZ ;  /* 0x0000000308037227 */ /* 0x004fe200078e00ff */
[----:B------:R-:W-:-:S04]  /*2660*/  ISETP.NE.AND P0, PT, R2, 0x1, PT ;  /* 0x000000010200780c */ /* 0x000fc80003f05270 */
[----:B----4-:R-:W-:-:S04]  /*2670*/  SHF.R.U32.HI R3, RZ, R6, R3 ;  /* 0x00000006ff037219 */ /* 0x010fc80000011603 */
[----:B------:R-:W-:Y:S02]  /*2680*/  SEL R3, R8, R3, !P0 ;  /* 0x0000000308037207 */ /* 0x000fe40004000000 */
[----:B---3--:R-:W-:-:S04]  /*2690*/  ISETP.NE.AND P1, PT, R18, 0x1, PT ;  /* 0x000000011200780c */ /* 0x008fc80003f25270 */
[----:B------:R-:W-:-:S05]  /*26a0*/  SEL R4, R11, R4, !P1 ;  /* 0x000000040b047207 */ /* 0x000fca0004800000 */
[----:B------:R-:W-:Y:S02]  /*26b0*/  IMAD.IADD R5, R3, 0x1, -R4 ;  /* 0x0000000103057824 */ /* 0x000fe400078e0a04 */
[----:B------:R-:W-:Y:S02]  /*26c0*/  IMAD.IADD R3, R4, 0x1, -R3 ;  /* 0x0000000104037824 */ /* 0x000fe400078e0a03 */
[----:B------:R-:W-:Y:S02]  /*26d0*/  IMAD R11, R5, R18, R11 ;  /* 0x00000012050b7224 */ /* 0x000fe400078e020b */
[----:B------:R-:W-:-:S07]  /*26e0*/  IMAD R8, R3, R2, R8 ;  /* 0x0000000203087224 */ /* 0x000fce00078e0208 */
.L_x_42:
[----:B------:R-:W-:Y:S01]  /*26f0*/  VIADD R14, R14, 0x1 ;  /* 0x000000010e0e7836 */ /* 0x000fe20000000000 */
[----:B------:R-:W-:Y:S01]  /*2700*/  PLOP3.LUT P1, PT, PT, PT, PT, 0x80, 0x8 ;  /* 0x000000000008781c */ /* 0x000fe20003f2f070 */
[----:B------:R-:W-:Y:S02]  /*2710*/  IMAD.IADD R21, R11, 0x1, R170 ;  /* 0x000000010b157824 */ /* 0x000fe400078e02aa */
[----:B------:R-:W-:Y:S01]  /*2720*/  IMAD.IADD R20, R8, 0x1, R147 ;  /* 0x0000000108147824 */ /* 0x000fe200078e0293 */
[----:B------:R-:W-:-:S04]  /*2730*/  ISETP.NE.AND P0, PT, R14, 0x2, PT ;  /* 0x000000020e00780c */ /* 0x000fc80003f05270 */
[----:B------:R-:W-:Y:S02]  /*2740*/  SEL R2, RZ, 0x1, P0 ;  /* 0x00000001ff027807 */ /* 0x000fe40000000000 */
[----:B------:R-:W-:Y:S02]  /*2750*/  SEL R14, R14, RZ, P0 ;  /* 0x000000ff0e0e7207 */ /* 0x000fe40000000000 */
[----:B------:R-:W-:Y:S01]  /*2760*/  LOP3.LUT R13, R13, R2, RZ, 0x3c, !PT ;  /* 0x000000020d0d7212 */ /* 0x000fe200078e3cff */
[----:B------:R-:W-:Y:S06]  /*2770*/  @P2 BRA `(.L_x_43) ;  /* 0xfffffff000582947 */ /* 0x000fec000383ffff */
[----:B------:R-:W-:Y:S01]  /*2780*/  UIADD3 UR4, UPT, UPT, UR4, 0x80, URZ ;  /* 0x0000008004047890 */ /* 0x000fe2000fffe0ff */
[----:B------:R-:W-:-:S03]  /*2790*/  SHF.L.U32 R3, R15, 0x1f, RZ ;  /* 0x0000001f0f037819 */ /* 0x000fc600000006ff */
[----:B------:R-:W-:-:S09]  /*27a0*/  ULEA UR5, UR13, UR4, 0x3 ;  /* 0x000000040d057291 */ /* 0x000fd2000f8e18ff */
[----:B------:R-:W1:Y:S02]  /*27b0*/  SYNCS.PHASECHK.TRANS64.TRYWAIT P0, [UR5], R3 ;  /* 0x00000003ff0075a7 */ /* 0x000e640008001105 */
[----:B-1----:R-:W-:Y:S05]  /*27c0*/  @!P0 BRA `(.L_x_44) ;  /* 0x0000006800b88947 */ /* 0x002fea0003800000 */
.L_x_142:
[----:B------:R-:W-:-:S04]  /*27d0*/  UIADD3 UR6, UPT, UPT, UR13, 0x1, URZ ;  /* 0x000000010d067890 */ /* 0x000fc8000fffe0ff */
[----:B------:R-:W-:-:S04]  /*27e0*/  UISETP.NE.AND UP0, UPT, UR6, 0x10, UPT ;  /* 0x000000100600788c */ /* 0x000fc8000bf05270 */
[----:B------:R-:W-:Y:S02]  /*27f0*/  USEL UR7, URZ, 0x1, UP0 ;  /* 0x00000001ff077887 */ /* 0x000fe40008000000 */
[----:B------:R-:W-:-:S04]  /*2800*/  USEL UR6, UR6, URZ, UP0 ;  /* 0x000000ff06067287 */ /* 0x000fc80008000000 */
[----:B------:R-:W-:Y:S01]  /*2810*/  ULEA UR5, UR6, UR4, 0x3 ;  /* 0x0000000406057291 */ /* 0x000fe2000f8e18ff */
[----:B------:R-:W-:-:S04]  /*2820*/  LOP3.LUT R2, R15, UR7, RZ, 0x3c, !PT ;  /* 0x000000070f027c12 */ /* 0x000fc8000f8e3cff */
[----:B-1----:R-:W-:-:S04]  /*2830*/  SHF.L.U32 R3, R2, 0x1f, RZ ;  /* 0x0000001f02037819 */ /* 0x002fc800000006ff */
[----:B------:R-:W1:Y:S02]  /*2840*/  SYNCS.PHASECHK.TRANS64.TRYWAIT P0, [UR5], R3 ;  /* 0x00000003ff0075a7 */ /* 0x000e640008001105 */
[----:B-1----:R-:W-:Y:S05]  /*2850*/  @!P0 BRA `(.L_x_45) ;  /* 0x0000006800ac8947 */ /* 0x002fea0003800000 */
.L_x_144:
        /* <DEDUP_REMOVED lines=9> */
.L_x_146:
        /* <DEDUP_REMOVED lines=9> */
.L_x_148:
        /* <DEDUP_REMOVED lines=9> */
.L_x_150:
        /* <DEDUP_REMOVED lines=9> */
.L_x_152:
        /* <DEDUP_REMOVED lines=9> */
.L_x_154:
        /* <DEDUP_REMOVED lines=9> */
.L_x_156:
        /* <DEDUP_REMOVED lines=9> */
.L_x_158:
        /* <DEDUP_REMOVED lines=9> */
.L_x_160:
        /* <DEDUP_REMOVED lines=9> */
.L_x_162:
        /* <DEDUP_REMOVED lines=9> */
.L_x_164:
        /* <DEDUP_REMOVED lines=9> */
.L_x_166:
        /* <DEDUP_REMOVED lines=9> */
.L_x_168:
        /* <DEDUP_REMOVED lines=9> */
.L_x_170:
[----:B------:R-:W-:-:S04]  /*2fb0*/  UIADD3 UR6, UPT, UPT, UR6, 0x1, URZ ;  /* 0x0000000106067890 */ /* 0x000fc8000fffe0ff */
[----:B------:R-:W-:-:S04]  /*2fc0*/  UISETP.NE.AND UP0, UPT, UR6, 0x10, UPT ;  /* 0x000000100600788c */ /* 0x000fc8000bf05270 */
[----:B------:R-:W-:Y:S02]  /*2fd0*/  USEL UR5, URZ, 0x1, UP0 ;  /* 0x00000001ff057887 */ /* 0x000fe40008000000 */
[----:B------:R-:W-:-:S04]  /*2fe0*/  USEL UR6, UR6, URZ, UP0 ;  /* 0x000000ff06067287 */ /* 0x000fc80008000000 */
[----:B------:R-:W-:Y:S01]  /*2ff0*/  ULEA UR6, UR6, UR4, 0x3 ;  /* 0x0000000406067291 */ /* 0x000fe2000f8e18ff */
[----:B-1----:R-:W-:-:S04]  /*3000*/  LOP3.LUT R3, R2, UR5, RZ, 0x3c, !PT ;  /* 0x0000000502037c12 */ /* 0x002fc8000f8e3cff */
[----:B------:R-:W-:Y:S01]  /*3010*/  SHF.L.U32 R3, R3, 0x1f, RZ ;  /* 0x0000001f03037819 */ /* 0x000fe200000006ff */
[----:B---3--:R-:W-:-:S07]  /*3020*/  IMAD.U32 R0, RZ, RZ, UR6 ;  /* 0x00000006ff007e24 */ /* 0x008fce000f8e00ff */
.L_x_59:
[----:B-1----:R1:W2:Y:S02]  /*3030*/  SYNCS.PHASECHK.TRANS64.TRYWAIT P0, [R0+URZ], R3 ;  /* 0x00000003000075a7 */ /* 0x0022a400080011ff */
[----:B--2---:R-:W-:Y:S05]  /*3040*/  @!P0 NANOSLEEP.SYNCS 0x989680 ;  /* 0x009896800000895d */ /* 0x004fea0003900000 */
[----:B------:R-:W2:Y:S02]  /*3050*/  @!P0 SYNCS.PHASECHK.TRANS64 P0, [R0+URZ], R3 ;  /* 0x00000003000085a7 */ /* 0x000ea400080010ff */
[----:B--2---:R-:W-:Y:S05]  /*3060*/  @P0 EXIT ;  /* 0x000000000000094d */ /* 0x004fea0003800000 */
[----:B------:R-:W-:Y:S05]  /*3070*/  BRA `(.L_x_59) ;  /* 0xfffffffc00ec7947 */ /* 0x000fea000383ffff */
.L_x_23:
[----:B------:R-:W-:-:S04]  /*3080*/  UISETP.NE.AND UP1, UPT, UR37, URZ, UPT ;  /* 0x000000ff2500728c */ /* 0x000fc8000bf25270 */
[----:B------:R-:W-:-:S09]  /*3090*/  UISETP.NE.OR UP1, UPT, UR10, 0x1, UP1 ;  /* 0x000000010a00788c */ /* 0x000fd20008f25670 */
[----:B------:R-:W-:Y:S05]  /*30a0*/  BRA.U UP1, `(.L_x_60) ;  /* 0x00000005014c7547 */ /* 0x000fea000b800000 */
[----:B------:R-:W-:Y:S01]  /*30b0*/  HFMA2 R11, -RZ, RZ, 0, 0 ;  /* 0x00000000ff0b7431 */ /* 0x000fe200000001ff */
[----:B------:R-:W-:Y:S01]  /*30c0*/  ISETP.GE.U32.AND P2, PT, R10, 0x2, PT ;  /* 0x000000020a00780c */ /* 0x000fe20003f46070 */
[----:B------:R-:W-:Y:S01]  /*30d0*/  IMAD.MOV.U32 R12, RZ, RZ, 0x1 ;  /* 0x00000001ff0c7424 */ /* 0x000fe200078e00ff */
[----:B------:R-:W-:Y:S01]  /*30e0*/  CS2R R8, SRZ ;  /* 0x0000000000087805 */ /* 0x000fe2000001ff00 */
[----:B------:R-:W-:Y:S01]  /*30f0*/  IMAD.MOV.U32 R3, RZ, RZ, RZ ;  /* 0x000000ffff037224 */ /* 0x000fe200078e00ff */
[----:B------:R-:W-:Y:S01]  /*3100*/  UMOV UR4, 0x400 ;  /* 0x0000040000047882 */ /* 0x000fe20000000000 */
[----:B------:R-:W-:Y:S01]  /*3110*/  UMOV UR6, URZ ;  /* 0x000000ff00067c82 */ /* 0x000fe20008000000 */
[----:B------:R-:W-:-:S12]  /*3120*/  ULEA UR37, UR37, UR4, 0x18 ;  /* 0x0000000425257291 */ /* 0x000fd8000f8ec0ff */
.L_x_64:
[----:B------:R-:W-:Y:S02]  /*3130*/  LEA R0, R3, UR37, 0x3 ;  /* 0x0000002503007c11 */ /* 0x000fe4000f8e18ff */
[----:B------:R-:W-:-:S03]  /*3140*/  SHF.L.U32 R5, R8, 0x1f, RZ ;  /* 0x0000001f08057819 */ /* 0x000fc600000006ff */
[----:B------:R-:W-:Y:S01]  /*3150*/  VIADD R4, R0, 0x1a0 ;  /* 0x000001a000047836 */ /* 0x000fe20000000000 */
[----:B------:R-:W1:Y:S02]  /*3160*/  SYNCS.PHASECHK.TRANS64.TRYWAIT P0, [R0+URZ+0x190], R5 ;  /* 0x00019005000075a7 */ /* 0x000e6400080011ff */
[----:B-1----:R-:W-:Y:S05]  /*3170*/  @!P0 BRA `(.L_x_61) ;  /* 0x0000006400b48947 */ /* 0x002fea0003800000 */
.L_x_171:
[----:B------:R-:W-:Y:S01]  /*3180*/  ULEA UR5, UR6, UR37, 0x3 ;  /* 0x0000002506057291 */ /* 0x000fe2000f8e18ff */
[----:B------:R-:W-:Y:S01]  /*3190*/  PRMT R4, RZ, 0x654, R4 ;  /* 0x00000654ff047816 */ /* 0x000fe20000000004 */
[----:B-1----:R-:W-:Y:S01]  /*31a0*/  @!P2 IMAD.MOV.U32 R5, RZ, RZ, 0x10 ;  /* 0x00000010ff05a424 */ /* 0x002fe200078e00ff */
[----:B------:R-:W-:Y:S01]  /*31b0*/  SHF.L.U32 R7, R12, 0x1f, RZ ;  /* 0x0000001f0c077819 */ /* 0x000fe200000006ff */
[----:B------:R-:W-:Y:S01]  /*31c0*/  UIADD3 UR4, UPT, UPT, UR5, 0x130, URZ ;  /* 0x0000013005047890 */ /* 0x000fe2000fffe0ff */
[----:B------:R1:W-:Y:S05]  /*31d0*/  SYNCS.ARRIVE.TRANS64.RED.A1T0 RZ, [R4+URZ], RZ ;  /* 0x000000ff04ff79a7 */ /* 0x0003ea00081004ff */
[----:B------:R-:W-:Y:S01]  /*31e0*/  IMAD.U32 R13, RZ, RZ, UR4 ;  /* 0x00000004ff0d7e24 */ /* 0x000fe2000f8e00ff */
[----:B------:R-:W2:Y:S04]  /*31f0*/  SYNCS.PHASECHK.TRANS64.TRYWAIT P0, [UR5+0x140], R7 ;  /* 0x00014007ff0075a7 */ /* 0x000ea80008001105 */
[----:B------:R-:W-:Y:S01]  /*3200*/  PRMT R13, R10, 0x654, R13 ;  /* 0x000006540a0d7816 */ /* 0x000fe2000000000d */
[----:B-12---:R-:W-:Y:S06]  /*3210*/  @!P0 BRA `(.L_x_62) ;  /* 0x0000006400a08947 */ /* 0x006fec0003800000 */
.L_x_173:
[----:B------:R-:W-:Y:S01]  /*3220*/  ULEA UR4, UR6, UR37, 0x4 ;  /* 0x0000002506047291 */ /* 0x000fe2000f8e20ff */
[----:B------:R-:W-:Y:S01]  /*3230*/  SEL R2, R13, R2, !P2 ;  /* 0x000000020d027207 */ /* 0x000fe20005000000 */
[----:B------:R-:W-:Y:S01]  /*3240*/  UIADD3 UR5, UPT, UPT, UR5, 0x130, URZ ;  /* 0x0000013005057890 */ /* 0x000fe2000fffe0ff */
[----:B-1----:R-:W-:Y:S01]  /*3250*/  LEA R0, R11, UR37, 0x3 ;  /* 0x000000250b007c11 */ /* 0x002fe2000f8e18ff */
[----:B------:R-:W-:Y:S01]  /*3260*/  UIADD3 UR4, UPT, UPT, UR4, 0x1c0, URZ ;  /* 0x000001c004047890 */ /* 0x000fe2000fffe0ff */
[----:B------:R1:W-:Y:S01]  /*3270*/  @!P2 SYNCS.ARRIVE.TRANS64.RED RZ, [R2+URZ], R5 ;  /* 0x0000000502ffa9a7 */ /* 0x0003e200080004ff */
[----:B------:R-:W-:Y:S01]  /*3280*/  UIADD3 UR6, UPT, UPT, UR6, 0x1, URZ ;  /* 0x0000000106067890 */ /* 0x000fe2000fffe0ff */
[----:B------:R-:W-:-:S03]  /*3290*/  VIADD R3, R3, 0x1 ;  /* 0x0000000103037836 */ /* 0x000fc60000000000 */
[----:B------:R-:W-:Y:S02]  /*32a0*/  UISETP.NE.AND UP0, UPT, UR6, 0x2, UPT ;  /* 0x000000020600788c */ /* 0x000fe4000bf05270 */
[----:B------:R-:W-:Y:S01]  /*32b0*/  ISETP.NE.AND P0, PT, R3, 0x2, PT ;  /* 0x000000020300780c */ /* 0x000fe20003f05270 */
[----:B------:R-:W-:Y:S06]  /*32c0*/  UGETNEXTWORKID.BROADCAST [UR4], [UR5] ;  /* 0x00000000040073ca */ /* 0x000fec0008000100 */
[----:B------:R-:W-:Y:S02]  /*32d0*/  USEL UR4, URZ, 0x1, UP0 ;  /* 0x00000001ff047887 */ /* 0x000fe40008000000 */
[----:B------:R-:W-:-:S04]  /*32e0*/  USEL UR6, UR6, URZ, UP0 ;  /* 0x000000ff06067287 */ /* 0x000fc80008000000 */
[----:B------:R-:W-:Y:S02]  /*32f0*/  LOP3.LUT R12, R12, UR4, RZ, 0x3c, !PT ;  /* 0x000000040c0c7c12 */ /* 0x000fe4000f8e3cff */
[----:B-1----:R-:W-:-:S04]  /*3300*/  SHF.L.U32 R5, R9, 0x1f, RZ ;  /* 0x0000001f09057819 */ /* 0x002fc800000006ff */
[----:B------:R-:W1:Y:S02]  /*3310*/  SYNCS.PHASECHK.TRANS64.TRYWAIT P1, [R0+URZ+0x130], R5 ;  /* 0x00013005000075a7 */ /* 0x000e6400080211ff */
[----:B-1----:R-:W-:Y:S05]  /*3320*/  @!P1 BRA `(.L_x_63) ;  /* 0x0000006400749947 */ /* 0x002fea0003800000 */
.L_x_174:
[----:B------:R-:W-:Y:S01]  /*3330*/  LEA R4, R11, UR37, 0x4 ;  /* 0x000000250b047c11 */ /* 0x000fe2000f8e20ff */
[----:B-1----:R-:W-:Y:S01]  /*3340*/  VIADD R0, R0, 0x140 ;  /* 0x0000014000007836 */ /* 0x002fe20000000000 */
[----:B------:R-:W-:Y:S01]  /*3350*/  SEL R3, R3, RZ, P0 ;  /* 0x000000ff03037207 */ /* 0x000fe20000000000 */
[----:B------:R-:W-:-:S03]  /*3360*/  VIADD R11, R11, 0x1 ;  /* 0x000000010b0b7836 */ /* 0x000fc60000000000 */
[----:B------:R-:W1:Y:S01]  /*3370*/  LDS.128 R4, [R4+0x1c0] ;  /* 0x0001c00004047984 */ /* 0x000e620000000c00 */
[----:B------:R-:W-:Y:S02]  /*3380*/  PRMT R0, RZ, 0x654, R0 ;  /* 0x00000654ff007816 */ /* 0x000fe40000000000 */
[C---:B------:R-:W-:Y:S01]  /*3390*/  ISETP.NE.AND P1, PT, R11.reuse, 0x2, PT ;  /* 0x000000020b00780c */ /* 0x040fe20003f25270 */
[----:B------:R-:W-:Y:S01]  /*33a0*/  @!PT LDS RZ, [RZ] ;  /* 0x00000000fffff984 */ /* 0x000fe20000000800 */
[----:B------:R-:W-:Y:S01]  /*33b0*/  @!PT LDS RZ, [RZ] ;  /* 0x00000000fffff984 */ /* 0x000fe20000000800 */
[----:B------:R-:W-:Y:S01]  /*33c0*/  @!PT LDS RZ, [RZ] ;  /* 0x00000000fffff984 */ /* 0x000fe20000000800 */
[----:B------:R-:W-:Y:S01]  /*33d0*/  @!PT LDS RZ, [RZ] ;  /* 0x00000000fffff984 */ /* 0x000fe20000000800 */
[----:B------:R2:W-:Y:S06]  /*33e0*/  MEMBAR.ALL.CTA ;  /* 0x0000000000007992 */ /* 0x0005ec0000008000 */
[----:B--2---:R-:W2:Y:S01]  /*33f0*/  FENCE.VIEW.ASYNC.S ;  /* 0x00000000000073c6 */ /* 0x004ea20000000000 */
[----:B------:R-:W-:Y:S01]  /*3400*/  SEL R11, R11, RZ, P1 ;  /* 0x000000ff0b0b7207 */ /* 0x000fe20000800000 */
[----:B--2---:R2:W-:Y:S01]  /*3410*/  SYNCS.ARRIVE.TRANS64.RED.A1T0 RZ, [R0+URZ], RZ ;  /* 0x000000ff00ff79a7 */ /* 0x0045e200081004ff */
[----:B-1----:R-:W-:-:S02]  /*3420*/  LOP3.LUT P3, RZ, R6, 0x1, RZ, 0xc0, !PT ;  /* 0x0000000106ff7812 */ /* 0x002fc4000786c0ff */
[----:B------:R-:W-:-:S04]  /*3430*/  SEL R5, RZ, 0x1, P0 ;  /* 0x00000001ff057807 */ /* 0x000fc80000000000 */
[----:B------:R-:W-:Y:S02]  /*3440*/  LOP3.LUT R8, R8, R5, RZ, 0x3c, !PT ;  /* 0x0000000508087212 */ /* 0x000fe400078e3cff */
[----:B--2---:R-:W-:-:S04]  /*3450*/  SEL R0, RZ, 0x1, P1 ;  /* 0x00000001ff007807 */ /* 0x004fc80000800000 */
[----:B------:R-:W-:Y:S01]  /*3460*/  LOP3.LUT R9, R9, R0, RZ, 0x3c, !PT ;  /* 0x0000000009097212 */ /* 0x000fe200078e3cff */
[----:B------:R-:W-:Y:S06]  /*3470*/  @P3 BRA `(.L_x_64) ;  /* 0xfffffffc002c3947 */ /* 0x000fec000383ffff */
[----:B------:R-:W-:Y:S01]  /*3480*/  ULEA UR5, UR6, UR37, 0x3 ;  /* 0x0000002506057291 */ /* 0x000fe2000f8e18ff */
[----:B------:R-:W-:-:S08]  /*3490*/  SHF.L.U32 R3, R12, 0x1f, RZ ;  /* 0x0000001f0c037819 */ /* 0x000fd000000006ff */
[----:B------:R-:W1:Y:S02]  /*34a0*/  SYNCS.PHASECHK.TRANS64 P0, [UR5+0x140], R3 ;  /* 0x00014003ff0075a7 */ /* 0x000e640008001005 */
[----:B-1----:R-:W-:Y:S05]  /*34b0*/  @P0 BRA `(.L_x_65) ;  /* 0x0000000000080947 */ /* 0x002fea0003800000 */
[----:B------:R-:W1:Y:S02]  /*34c0*/  SYNCS.PHASECHK.TRANS64.TRYWAIT P0, [UR5+0x140], R3 ;  /* 0x00014003ff0075a7 */ /* 0x000e640008001105 */
[----:B-1----:R-:W-:Y:S05]  /*34d0*/  @!P0 BRA `(.L_x_66) ;  /* 0x00000064001c8947 */ /* 0x002fea0003800000 */
.L_x_65:
[----:B------:R-:W-:-:S04]  /*34e0*/  UIADD3 UR4, UPT, UPT, UR6, 0x1, URZ ;  /* 0x0000000106047890 */ /* 0x000fc8000fffe0ff */
[----:B------:R-:W-:-:S04]  /*34f0*/  UISETP.NE.AND UP0, UPT, UR4, 0x2, UPT ;  /* 0x000000020400788c */ /* 0x000fc8000bf05270 */
[----:B------:R-:W-:Y:S02]  /*3500*/  USEL UR7, URZ, 0x1, UP0 ;  /* 0x00000001ff077887 */ /* 0x000fe40008000000 */
[----:B------:R-:W-:-:S04]  /*3510*/  USEL UR4, UR4, URZ, UP0 ;  /* 0x000000ff04047287 */ /* 0x000fc80008000000 */
[----:B------:R-:W-:Y:S01]  /*3520*/  ULEA UR4, UR4, UR37, 0x3 ;  /* 0x0000002504047291 */ /* 0x000fe2000f8e18ff */
[----:B-1----:R-:W-:-:S04]  /*3530*/  LOP3.LUT R3, R12, UR7, RZ, 0x3c, !PT ;  /* 0x000000070c037c12 */ /* 0x002fc8000f8e3cff */
[----:B------:R-:W-:-:S04]  /*3540*/  SHF.L.U32 R0, R3, 0x1f, RZ ;  /* 0x0000001f03007819 */ /* 0x000fc800000006ff */
[----:B------:R-:W1:Y:S02]  /*3550*/  SYNCS.PHASECHK.TRANS64 P0, [UR4+0x140], R0 ;  /* 0x00014000ff0075a7 */ /* 0x000e640008001004 */
[----:B-1----:R-:W-:Y:S05]  /*3560*/  @P0 EXIT ;  /* 0x000000000000094d */ /* 0x002fea0003800000 */
[----:B------:R-:W-:Y:S02]  /*3570*/  SHF.L.U32 R3, R3, 0x1f, RZ ;  /* 0x0000001f03037819 */ /* 0x000fe400000006ff */
[----:B------:R-:W-:-:S07]  /*3580*/  MOV R0, UR4 ;  /* 0x0000000400007c02 */ /* 0x000fce0008000f00 */
.L_x_67:
[----:B-1----:R1:W2:Y:S02]  /*3590*/  SYNCS.PHASECHK.TRANS64.TRYWAIT P0, [R0+URZ+0x140], R3 ;  /* 0x00014003000075a7 */ /* 0x0022a400080011ff */
[----:B--2---:R-:W-:Y:S05]  /*35a0*/  @!P0 NANOSLEEP.SYNCS 0x989680 ;  /* 0x009896800000895d */ /* 0x004fea0003900000 */
[----:B------:R-:W2:Y:S02]  /*35b0*/  @!P0 SYNCS.PHASECHK.TRANS64 P0, [R0+URZ+0x140], R3 ;  /* 0x00014003000085a7 */ /* 0x000ea400080010ff */
[----:B--2---:R-:W-:Y:S05]  /*35c0*/  @P0 EXIT ;  /* 0x000000000000094d */ /* 0x004fea0003800000 */
[----:B------:R-:W-:Y:S05]  /*35d0*/  BRA `(.L_x_67) ;  /* 0xfffffffc00ec7947 */ /* 0x000fea000383ffff */
.L_x_60:
[----:B------:R-:W-:Y:S05]  /*35e0*/  BRA.U UP4, `(.L_x_68) ;  /* 0x0000001104a07547 */ /* 0x000fea000b800000 */
[----:B------:R-:W-:Y:S01]  /*35f0*/  UMOV UR6, 0x40 ;  /* 0x0000004000067882 */ /* 0x000fe20000000000 */
[----:B------:R-:W-:Y:S01]  /*3600*/  NOP ;  /* 0x0000000000007918 */ /* 0x000fe20000000000 */
[----:B------:R-:W-:Y:S01]  /*3610*/  ULEA UR6, UR37, UR6, 0x18 ;  /* 0x0000000625067291 */ /* 0x000fe2000f8ec0ff */
[----:B------:R-:W-:Y:S02]  /*3620*/  UMOV UR7, 0x400 ;  /* 0x0000040000077882 */ /* 0x000fe40000000000 */
[----:B------:R-:W-:-:S06]  /*3630*/  ULEA UR37, UR37, UR7, 0x18 ;  /* 0x0000000725257291 */ /* 0x000fcc000f8ec0ff */
[----:B------:R-:W1:Y:S02]  /*3640*/  LDS.U8 R2, [UR6+0x1c] ;  /* 0x00001c06ff027984 */ /* 0x000e640008000000 */
[----:B-1----:R-:W-:-:S13]  /*3650*/  ISETP.NE.AND P0, PT, R2, RZ, PT ;  /* 0x000000ff0200720c */ /* 0x002fda0003f05270 */
[----:B------:R-:W-:Y:S05]  /*3660*/  @P0 BRA `(.L_x_69) ;  /* 0x0000000400080947 */ /* 0x000fea0003800000 */
[----:B------:R-:W-:Y:S02]  /*3670*/  UISETP.NE.U32.AND UP0, UPT, UR5, 0x1, UPT ;  /* 0x000000010500788c */ /* 0x000fe4000bf05070 */
[----:B------:R-:W-:-:S07]  /*3680*/  UIADD3 UR8, UPT, UPT, UR6, 0x8, URZ ;  /* 0x0000000806087890 */ /* 0x000fce000fffe0ff */
[----:B------:R-:W-:Y:S05]  /*3690*/  BRA.U !UP0, `(.L_x_70) ;  /* 0x00000001089c7547 */ /* 0x000fea000b800000 */
[----:B------:R-:W-:Y:S01]  /*36a0*/  ELECT P0, URZ, PT ;  /* 0x0000000000ff782f */ /* 0x000fe20003800000 */
[----:B------:R-:W-:-:S12]  /*36b0*/  BSSY B0, `(.L_x_70) ;  /* 0x0000025000007945 */ /* 0x000fd80003800000 */
[----:B------:R-:W-:Y:S05]  /*36c0*/  @!P0 BRA `(.L_x_71) ;  /* 0x00000000008c8947 */ /* 0x000fea0003800000 */
[----:B------:R-:W-:-:S05]  /*36d0*/  UMOV UR7, 0x10 ;  /* 0x0000001000077882 */ /* 0x000fca0000000000 */
[----:B------:R-:W-:Y:S04]  /*36e0*/  DEPBAR.LE SB1, 0x36 ;  /* 0x00009d800000791a */ /* 0x000fe80000000000 */
[----:B------:R-:W1:Y:S02]  /*36f0*/  UTCATOMSWS.2CTA.FIND_AND_SET.ALIGN UP1, UR7, UR7 ;  /* 0x00000007000775e3 */ /* 0x000e640008220800 */
[----:B-1----:R-:W-:Y:S01]  /*3700*/  MOV R11, UR7 ;  /* 0x00000007000b7c02 */ /* 0x002fe20008000f00 */
[----:B------:R-:W-:Y:S06]  /*3710*/  BRA.U UP1, `(.L_x_72) ;  /* 0x0000000101187547 */ /* 0x000fec000b800000 */
.L_x_73:
[----:B------:R-:W-:Y:S05]  /*3720*/  NANOSLEEP 0x64 ;  /* 0x000000640000795d */ /* 0x000fea0003800000 */
[----:B------:R-:W-:-:S05]  /*3730*/  UMOV UR7, 0x10 ;  /* 0x0000001000077882 */ /* 0x000fca0000000000 */
[----:B------:R-:W-:Y:S04]  /*3740*/  DEPBAR.LE SB1, 0x36 ;  /* 0x00009d800000791a */ /* 0x000fe80000000000 */
[----:B------:R-:W1:Y:S02]  /*3750*/  UTCATOMSWS.2CTA.FIND_AND_SET.ALIGN UP1, UR7, UR7 ;  /* 0x00000007000775e3 */ /* 0x000e640008220800 */
[----:B-1----:R-:W-:Y:S01]  /*3760*/  MOV R11, UR7 ;  /* 0x00000007000b7c02 */ /* 0x002fe20008000f00 */
[----:B------:R-:W-:Y:S05]  /*3770*/  BRA.U !UP1, `(.L_x_73) ;  /* 0xfffffffd09e87547 */ /* 0x000fea000b83ffff */
.L_x_72:
[----:B------:R-:W1:Y:S01]  /*3780*/  LDS R5, [UR6+0x10] ;  /* 0x00001006ff057984 */ /* 0x000e620008000800 */
[----:B------:R-:W-:Y:S01]  /*3790*/  IMAD.U32 R3, RZ, RZ, UR37 ;  /* 0x00000025ff037e24 */ /* 0x000fe2000f8e00ff */
[----:B------:R-:W-:-:S03]  /*37a0*/  MOV R2, UR4 ;  /* 0x0000000400027c02 */ /* 0x000fc60008000f00 */
[----:B------:R-:W-:Y:S01]  /*37b0*/  VIADD R3, R3, 0x1e0 ;  /* 0x000001e003037836 */ /* 0x000fe20000000000 */
[----:B-1----:R-:W-:-:S04]  /*37c0*/  SHF.L.U32 R5, R5, 0x1f, RZ ;  /* 0x0000001f05057819 */ /* 0x002fc800000006ff */
[----:B------:R-:W1:Y:S02]  /*37d0*/  SYNCS.PHASECHK.TRANS64.TRYWAIT P0, [UR6+0x8], R5 ;  /* 0x00000805ff0075a7 */ /* 0x000e640008001106 */
[----:B-1----:R-:W-:Y:S05]  /*37e0*/  @P0 BRA `(.L_x_74) ;  /* 0x0000000000080947 */ /* 0x002fea0003800000 */
[----:B------:R-:W1:Y:S02]  /*37f0*/  SYNCS.PHASECHK.TRANS64.TRYWAIT P0, [UR6+0x8], R5 ;  /* 0x00000805ff0075a7 */ /* 0x000e640008001106 */
[----:B-1----:R-:W-:Y:S05]  /*3800*/  @!P0 BRA `(.L_x_75) ;  /* 0x0000006000688947 */ /* 0x002fea0003800000 */
.L_x_74:
[----:B-1----:R-:W-:Y:S01]  /*3810*/  HFMA2 R4, -RZ, RZ, 0, 5.9604644775390625e-08 ;  /* 0x00000001ff047431 */ /* 0x002fe200000001ff */
[----:B------:R-:W-:Y:S01]  /*3820*/  UPRMT UR7, UR4, 0x654, UR8 ;  /* 0x0000065404077896 */ /* 0x000fe20008000008 */
[----:B------:R-:W-:Y:S01]  /*3830*/  IMAD.MOV.U32 R6, RZ, RZ, 0xffff ;  /* 0x0000ffffff067424 */ /* 0x000fe200078e00ff */
[----:B------:R-:W-:Y:S01]  /*3840*/  PRMT R2, R2, 0x654, R3 ;  /* 0x0000065402027816 */ /* 0x000fe20000000003 */
[----:B------:R-:W-:Y:S02]  /*3850*/  IMAD.MOV.U32 R5, RZ, RZ, 0x4 ;  /* 0x00000004ff057424 */ /* 0x000fe400078e00ff */
[----:B------:R-:W-:Y:S01]  /*3860*/  IMAD.SHL.U32 R9, R11, 0x20, RZ ;  /* 0x000000200b097824 */ /* 0x000fe200078e00ff */
[----:B------:R-:W-:Y:S02]  /*3870*/  MOV R3, UR7 ;  /* 0x0000000700037c02 */ /* 0x000fe40008000f00 */
[-C--:B------:R-:W-:Y:S01]  /*3880*/  SHF.L.U32 R7, R6, R11.reuse, RZ ;  /* 0x0000000b06077219 */ /* 0x080fe200000006ff */
[----:B------:R1:W-:Y:S01]  /*3890*/  SYNCS.ARRIVE.TRANS64.RED RZ, [UR7], R5 ;  /* 0x00000005ffff79a7 */ /* 0x0003e20008000407 */
[----:B------:R-:W-:Y:S01]  /*38a0*/  SHF.L.U32 R6, R4, R11, RZ ;  /* 0x0000000b04067219 */ /* 0x000fe200000006ff */
[----:B------:R1:W-:Y:S04]  /*38b0*/  STS [UR37+0x1e0], R9 ;  /* 0x0001e009ff007988 */ /* 0x0003e80008000825 */
[----:B------:R1:W-:Y:S04]  /*38c0*/  STAS [R2.64], R11 ;  /* 0x0000000b02007dbd */ /* 0x0003e8000c0008ff */
[----:B------:R1:W-:Y:S04]  /*38d0*/  ATOMS.OR RZ, [UR6+0x14], R7 ;  /* 0x00001407ffff798c */ /* 0x0003e8000b000006 */
[----:B------:R1:W-:Y:S04]  /*38e0*/  ATOMS.OR RZ, [UR6+0x18], R6 ;  /* 0x00001806ffff798c */ /* 0x0003e8000b000006 */
[----:B------:R1:W-:Y:S02]  /*38f0*/  ATOMS.XOR RZ, [UR6+0x10], R4 ;  /* 0x00001004ffff798c */ /* 0x0003e4000b800006 */
.L_x_71:
[----:B------:R-:W-:Y:S05]  /*3900*/  BSYNC B0 ;  /* 0x0000000000007941 */ /* 0x000fea0003800000 */
.L_x_70:
[----:B------:R-:W-:Y:S05]  /*3910*/  BRA.U UP0, `(.L_x_76) ;  /* 0x00000001006c7547 */ /* 0x000fea000b800000 */
[----:B------:R-:W-:-:S03]  /*3920*/  UMOV UR7, 0xffffffff ;  /* 0xffffffff00077882 */ /* 0x000fc60000000000 */
[----:B------:R-:W-:Y:S05]  /*3930*/  BRA.DIV UR7, `(.L_x_77) ;  /* 0x0000006207347947 */ /* 0x000fea000b800000 */
[----:B------:R-:W-:-:S13]  /*3940*/  ELECT P6, URZ, PT ;  /* 0x0000000000ff782f */ /* 0x000fda00038c0000 */
.L_x_178:
[----:B------:R-:W-:Y:S05]  /*3950*/  @!P6 BRA `(.L_x_76) ;  /* 0x00000000005ce947 */ /* 0x000fea0003800000 */
[----:B-1----:R-:W1:Y:S02]  /*3960*/  LDS R3, [UR6+0x10] ;  /* 0x00001006ff037984 */ /* 0x002e640008000800 */
[----:B-1----:R-:W-:-:S04]  /*3970*/  SHF.L.U32 R3, R3, 0x1f, RZ ;  /* 0x0000001f03037819 */ /* 0x002fc800000006ff */
[----:B------:R-:W1:Y:S02]  /*3980*/  SYNCS.PHASECHK.TRANS64.TRYWAIT P0, [UR6+0x8], R3 ;  /* 0x00000803ff0075a7 */ /* 0x000e640008001106 */
[----:B-1----:R-:W-:Y:S05]  /*3990*/  @P0 BRA `(.L_x_78) ;  /* 0x0000000000080947 */ /* 0x002fea0003800000 */
[----:B------:R-:W1:Y:S02]  /*39a0*/  SYNCS.PHASECHK.TRANS64.TRYWAIT P0, [UR6+0x8], R3 ;  /* 0x00000803ff0075a7 */ /* 0x000e640008001106 */
[----:B-1----:R-:W-:Y:S05]  /*39b0*/  @!P0 BRA `(.L_x_79) ;  /* 0x0000006000348947 */ /* 0x002fea0003800000 */
.L_x_78:
[----:B------:R-:W2:Y:S01]  /*39c0*/  LDS R5, [UR37+0x1e0] ;  /* 0x0001e025ff057984 */ /* 0x000ea20008000800 */
[----:B-1----:R-:W-:Y:S02]  /*39d0*/  HFMA2 R2, -RZ, RZ, 0, 5.9604644775390625e-08 ;  /* 0x00000001ff027431 */ /* 0x002fe400000001ff */
[----:B------:R-:W-:Y:S01]  /*39e0*/  IMAD.MOV.U32 R3, RZ, RZ, 0xffff ;  /* 0x0000ffffff037424 */ /* 0x000fe200078e00ff */
[----:B------:R-:W-:Y:S01]  /*39f0*/  UPRMT UR7, UR4, 0x654, UR8 ;  /* 0x0000065404077896 */ /* 0x000fe20008000008 */
[----:B--2---:R-:W-:-:S03]  /*3a00*/  IMAD.SHL.U32 R4, R5, 0x20, RZ ;  /* 0x0000002005047824 */ /* 0x004fc600078e00ff */
[-C--:B------:R-:W-:Y:S02]  /*3a10*/  SHF.L.U32 R3, R3, R5.reuse, RZ ;  /* 0x0000000503037219 */ /* 0x080fe400000006ff */
[----:B------:R-:W-:Y:S01]  /*3a20*/  SHF.L.U32 R5, R2, R5, RZ ;  /* 0x0000000502057219 */ /* 0x000fe200000006ff */
[----:B------:R2:W-:Y:S04]  /*3a30*/  STS [UR37+0x1e0], R4 ;  /* 0x0001e004ff007988 */ /* 0x0005e80008000825 */
[----:B------:R2:W-:Y:S04]  /*3a40*/  ATOMS.OR RZ, [UR6+0x14], R3 ;  /* 0x00001403ffff798c */ /* 0x0005e8000b000006 */
[----:B------:R2:W-:Y:S01]  /*3a50*/  ATOMS.OR RZ, [UR6+0x18], R5 ;  /* 0x00001805ffff798c */ /* 0x0005e2000b000006 */
[----:B------:R-:W-:Y:S03]  /*3a60*/  SYNCS.ARRIVE.TRANS64.RED.A1T0 RZ, [UR7], RZ ;  /* 0x000000ffffff79a7 */ /* 0x000fe60008100407 */
[----:B------:R2:W-:Y:S01]  /*3a70*/  ATOMS.XOR RZ, [UR6+0x10], R2 ;  /* 0x00001002ffff798c */ /* 0x0005e2000b800006 */
[----:B------:R-:W-:Y:S05]  /*3a80*/  BRA `(.L_x_76) ;  /* 0x0000000000107947 */ /* 0x000fea0003800000 */
.L_x_69:
[----:B------:R-:W-:-:S05]  /*3a90*/  MOV R2, 0xffffffff ;  /* 0xffffffff00027802 */ /* 0x000fca0000000f00 */
[----:B------:R1:W-:Y:S02]  /*3aa0*/  STS [UR37+0x1e0], R2 ;  /* 0x0001e002ff007988 */ /* 0x0003e40008000825 */
[----:B-1----:R-:W-:Y:S02]  /*3ab0*/  MOV R2, 0x3ad0 ;  /* 0x00003ad000027802 */ /* 0x002fe40000000f00 */
[----:B-----5:R-:W-:Y:S05]  /*3ac0*/  CALL.REL.NOINC `($__internal_1_$__cuda_sm10x_tcgen05_guardrail_trap_phase_invalid_during_alloc) ;  /* 0x00000064007c7944 */ /* 0x020fea0003c00000 */
.L_x_76:
[----:B------:R-:W-:Y:S05]  /*3ad0*/  WARPSYNC.ALL ;  /* 0x0000000000007948 */ /* 0x000fea0003800000 */
[----:B------:R-:W3:Y:S01]  /*3ae0*/  S2UR UR8, SR_CgaCtaId ;  /* 0x00000000000879c3 */ /* 0x000ee20000008800 */
[----:B------:R-:W-:Y:S01]  /*3af0*/  UMOV UR6, 0x400 ;  /* 0x0000040000067882 */ /* 0x000fe20000000000 */
[----:B------:R-:W-:-:S06]  /*3b00*/  NOP ;  /* 0x0000000000007918 */ /* 0x000fcc0000000000 */
[----:B------:R-:W-:Y:S06]  /*3b10*/  BAR.ARV 0x6, 0xa0 ;  /* 0x0182800000007b1d */ /* 0x000fec0000002000 */
[----:B------:R-:W-:Y:S01]  /*3b20*/  LOP3.LUT R0, R0, 0xffff, RZ, 0xc0, !PT ;  /* 0x0000ffff00007812 */ /* 0x000fe200078ec0ff */
[----:B-1----:R-:W-:Y:S01]  /*3b30*/  IMAD.MOV.U32 R9, RZ, RZ, 0x1 ;  /* 0x00000001ff097424 */ /* 0x002fe200078e00ff */
[----:B------:R-:W-:Y:S01]  /*3b40*/  LOP3.LUT R8, R8, 0xffff, RZ, 0xc0, !PT ;  /* 0x0000ffff08087812 */ /* 0x000fe200078ec0ff */
[----:B------:R-:W-:Y:S01]  /*3b50*/  UMOV UR22, URZ ;  /* 0x000000ff00167c82 */ /* 0x000fe20008000000 */
[----:B------:R-:W-:Y:S01]  /*3b60*/  R2UR UR12, R0 ;  /* 0x00000000000c72ca */ /* 0x000fe200000e0000 */
[----:B------:R-:W-:Y:S01]  /*3b70*/  UMOV UR21, URZ ;  /* 0x000000ff00157c82 */ /* 0x000fe20008000000 */
[----:B------:R-:W-:Y:S01]  /*3b80*/  R2UR UR13, R8 ;  /* 0x00000000080d72ca */ /* 0x000fe200000e0000 */
[----:B------:R-:W-:Y:S01]  /*3b90*/  IMAD.MOV.U32 R8, RZ, RZ, RZ ;  /* 0x000000ffff087224 */ /* 0x000fe200078e00ff */
[----:B------:R-:W-:Y:S01]  /*3ba0*/  UMOV UR20, URZ ;  /* 0x000000ff00147c82 */ /* 0x000fe20008000000 */
[----:B------:R-:W-:-:S02]  /*3bb0*/  UISETP.NE.AND UP2, UPT, UR5, URZ, UPT ;  /* 0x000000ff0500728c */ /* 0x000fc4000bf45270 */
[----:B---3--:R-:W-:Y:S01]  /*3bc0*/  ULEA UR8, UR8, UR6, 0x18 ;  /* 0x0000000608087291 */ /* 0x008fe2000f8ec0ff */
[----:B------:R-:W1:Y:S03]  /*3bd0*/  LDCU UR6, c[0x0][0x38c] ;  /* 0x00007180ff0677ac */ /* 0x000e660008000800 */
[----:B------:R-:W-:Y:S02]  /*3be0*/  UIADD3 UR14, UPT, UPT, UR8, 0x8400, URZ ;  /* 0x00008400080e7890 */ /* 0x000fe4000fffe0ff */
[----:B------:R-:W-:-:S03]  /*3bf0*/  UIADD3 UR15, UPT, UPT, UR8, 0x28400, URZ ;  /* 0x00028400080f7890 */ /* 0x000fc6000fffe0ff */
[----:B--2---:R-:W2:Y:S01]  /*3c00*/  LDS R2, [UR8+0x1e0] ;  /* 0x0001e008ff027984 */ /* 0x004ea20008000800 */
[----:B------:R-:W-:Y:S02]  /*3c10*/  USHF.R.U32.HI UR14, URZ, 0x4, UR14 ;  /* 0x00000004ff0e7899 */ /* 0x000fe4000801160e */
[----:B------:R-:W-:Y:S02]  /*3c20*/  USHF.R.U32.HI UR15, URZ, 0x4, UR15 ;  /* 0x00000004ff0f7899 */ /* 0x000fe4000801160f */
[----:B------:R-:W-:Y:S02]  /*3c30*/  ULOP3.LUT UR14, UR14, 0x3fff, URZ, 0xc0, !UPT ;  /* 0x00003fff0e0e7892 */ /* 0x000fe4000f8ec0ff */
[----:B------:R-:W-:Y:S02]  /*3c40*/  ULOP3.LUT UR15, UR15, 0x3fff, URZ, 0xc0, !UPT ;  /* 0x00003fff0f0f7892 */ /* 0x000fe4000f8ec0ff */
[----:B------:R-:W-:Y:S02]  /*3c50*/  ULOP3.LUT UR14, UR14, 0x10000, URZ, 0xfc, !UPT ;  /* 0x000100000e0e7892 */ /* 0x000fe4000f8efcff */
[----:B-1----:R-:W-:-:S02]  /*3c60*/  UIADD3 UR6, UPT, UPT, UR6, 0x3f, URZ ;  /* 0x0000003f06067890 */ /* 0x002fc4000fffe0ff */
[----:B------:R-:W-:Y:S02]  /*3c70*/  ULOP3.LUT UR15, UR15, 0x10000, URZ, 0xfc, !UPT ;  /* 0x000100000f0f7892 */ /* 0x000fe4000f8efcff */
[----:B------:R-:W-:Y:S01]  /*3c80*/  USHF.R.S32.HI UR7, URZ, 0x1f, UR6 ;  /* 0x0000001fff077899 */ /* 0x000fe20008011406 */
[----:B------:R-:W-:Y:S01]  /*3c90*/  UMOV UR28, 0x0 ;  /* 0x00000000001c7882 */ /* 0x000fe20000000000 */
[----:B------:R-:W-:Y:S02]  /*3ca0*/  UMOV UR29, 0x10200010 ;  /* 0x10200010001d7882 */ /* 0x000fe40000000000 */
[----:B------:R-:W-:Y:S01]  /*3cb0*/  ULEA.HI UR7, UR7, UR6, URZ, 0x6 ;  /* 0x0000000607077291 */ /* 0x000fe2000f8f30ff */
[----:B------:R-:W-:Y:S01]  /*3cc0*/  UMOV UR26, 0x0 ;  /* 0x00000000001a7882 */ /* 0x000fe20000000000 */
[----:B------:R-:W-:Y:S02]  /*3cd0*/  UMOV UR27, 0x10200010 ;  /* 0x10200010001b7882 */ /* 0x000fe40000000000 */
[----:B------:R-:W-:-:S04]  /*3ce0*/  USHF.R.S32.HI UR7, URZ, 0x6, UR7 ;  /* 0x00000006ff077899 */ /* 0x000fc80008011407 */
[----:B------:R-:W-:-:S04]  /*3cf0*/  UISETP.LT.AND UP0, UPT, UR7, 0x1, UPT ;  /* 0x000000010700788c */ /* 0x000fc8000bf01270 */
[----:B------:R-:W-:Y:S01]  /*3d00*/  USEL UR23, UR7, 0x1, !UP0 ;  /* 0x0000000107177887 */ /* 0x000fe2000c000000 */
[----:B--2---:R-:W-:Y:S02]  /*3d10*/  R2UR UR24, R2 ;  /* 0x00000000021872ca */ /* 0x004fe400000e0000 */
[----:B------:R-:W-:-:S13]  /*3d20*/  CS2R R2, SRZ ;  /* 0x0000000000027805 */ /* 0x000fda000001ff00 */
.L_x_87:
[C---:B------:R-:W-:Y:S02]  /*3d30*/  LEA R0, R8.reuse, UR8, 0x3 ;  /* 0x0000000808007c11 */ /* 0x040fe4000f8e18ff */
[----:B------:R-:W-:Y:S02]  /*3d40*/  SHF.L.U32 R5, R3, 0x1f, RZ ;  /* 0x0000001f03057819 */ /* 0x000fe400000006ff */
[----:B------:R-:W-:Y:S02]  /*3d50*/  LEA R4, R8, UR8, 0x4 ;  /* 0x0000000808047c11 */ /* 0x000fe4000f8e20ff */
[----:B------:R-:W1:Y:S02]  /*3d60*/  SYNCS.PHASECHK.TRANS64.TRYWAIT P0, [R0+URZ+0x130], R5 ;  /* 0x00013005000075a7 */ /* 0x000e6400080011ff */
[----:B-1-34-:R-:W-:Y:S05]  /*3d70*/  @!P0 BRA `(.L_x_80) ;  /* 0x0000005c005c8947 */ /* 0x01afea0003800000 */
.L_x_179:
[----:B-1----:R-:W1:Y:S01]  /*3d80*/  LDS.128 R4, [R4+0x1c0] ;  /* 0x0001c00004047984 */ /* 0x002e620000000c00 */
[----:B------:R-:W-:Y:S02]  /*3d90*/  VIADD R0, R0, 0x140 ;  /* 0x0000014000007836 */ /* 0x000fe40000000000 */
[----:B------:R-:W-:Y:S01]  /*3da0*/  VIADD R8, R8, 0x1 ;  /* 0x0000000108087836 */ /* 0x000fe20000000000 */
[----:B------:R-:W-:Y:S01]  /*3db0*/  @!PT LDS RZ, [RZ] ;  /* 0x00000000fffff984 */ /* 0x000fe20000000800 */
[----:B------:R-:W-:Y:S01]  /*3dc0*/  @!PT LDS RZ, [RZ] ;  /* 0x00000000fffff984 */ /* 0x000fe20000000800 */
[----:B------:R-:W-:Y:S01]  /*3dd0*/  @!PT LDS RZ, [RZ] ;  /* 0x00000000fffff984 */ /* 0x000fe20000000800 */
[----:B------:R-:W-:Y:S01]  /*3de0*/  @!PT LDS RZ, [RZ] ;  /* 0x00000000fffff984 */ /* 0x000fe20000000800 */
[----:B------:R2:W-:Y:S06]  /*3df0*/  MEMBAR.ALL.CTA ;  /* 0x0000000000007992 */ /* 0x0005ec0000008000 */
[----:B--2---:R-:W2:Y:S01]  /*3e00*/  FENCE.VIEW.ASYNC.S ;  /* 0x00000000000073c6 */ /* 0x004ea20000000000 */
[----:B------:R-:W-:-:S04]  /*3e10*/  PRMT R0, RZ, 0x654, R0 ;  /* 0x00000654ff007816 */ /* 0x000fc80000000000 */
[----:B--2---:R2:W-:Y:S01]  /*3e20*/  SYNCS.ARRIVE.TRANS64.RED.A1T0 RZ, [R0+URZ], RZ ;  /* 0x000000ff00ff79a7 */ /* 0x0045e200081004ff */
[----:B-1----:R-:W-:Y:S01]  /*3e30*/  LOP3.LUT P1, RZ, R6, 0x1, RZ, 0xc0, !PT ;  /* 0x0000000106ff7812 */ /* 0x002fe2000782c0ff */
[----:B--2---:R-:W-:-:S12]  /*3e40*/  BRA.U UP2, `(.L_x_81) ;  /* 0x0000000102e07547 */ /* 0x004fd8000b800000 */
[----:B------:R-:W1:Y:S01]  /*3e50*/  LDCU UR6, c[0x0][0x38c] ;  /* 0x00007180ff0677ac */ /* 0x000e620008000800 */
[----:B------:R-:W-:Y:S02]  /*3e60*/  PLOP3.LUT P2, PT, PT, PT, PT, 0x80, 0x8 ;  /* 0x000000000008781c */ /* 0x000fe40003f4f070 */
[----:B------:R-:W-:Y:S01]  /*3e70*/  SHF.L.U32 R5, R9, 0x1f, RZ ;  /* 0x0000001f09057819 */ /* 0x000fe200000006ff */
[----:B------:R-:W-:Y:S02]  /*3e80*/  ULEA UR10, UR22, UR8, 0x3 ;  /* 0x00000008160a7291 */ /* 0x000fe4000f8e18ff */
[----:B------:R-:W-:Y:S02]  /*3e90*/  ULEA UR11, UR22, UR24, 0x7 ;  /* 0x00000018160b7291 */ /* 0x000fe4000f8e38ff */
[----:B-1----:R-:W-:-:S06]  /*3ea0*/  UISETP.GE.AND UP0, UPT, UR6, 0x1, UPT ;  /* 0x000000010600788c */ /* 0x002fcc000bf06270 */
[----:B------:R-:W-:-:S05]  /*3eb0*/  PLOP3.LUT P0, PT, PT, PT, UP0, 0x80, 0x8 ;  /* 0x000000000008781c */ /* 0x000fca0003f0f008 */
[----:B------:R-:W-:-:S08]  /*3ec0*/  @UP0 ULEA UR6, UR21, UR8, 0x3 ;  /* 0x0000000815060291 */ /* 0x000fd0000f8e18ff */
[----:B------:R-:W-:-:S04]  /*3ed0*/  @P0 SHF.L.U32 R0, R2, 0x1f, RZ ;  /* 0x0000001f02000819 */ /* 0x000fc800000006ff */
[----:B------:R1:W2:Y:S01]  /*3ee0*/  @P0 SYNCS.PHASECHK.TRANS64.TRYWAIT P2, [UR6], R0 ;  /* 0x00000000ff0005a7 */ /* 0x0002a20008041106 */
[----:B------:R-:W3:Y:S02]  /*3ef0*/  SYNCS.PHASECHK.TRANS64.TRYWAIT P0, [UR10+0x170], R5 ;  /* 0x00017005ff0075a7 */ /* 0x000ee4000800110a */
[----:B-123--:R-:W-:Y:S05]  /*3f00*/  @!P0 BRA `(.L_x_82) ;  /* 0x0000005c000c8947 */ /* 0x00efea0003800000 */
.L_x_181:
[----:B------:R-:W-:Y:S01]  /*3f10*/  UMOV UR19, UR20 ;  /* 0x0000001400137c82 */ /* 0x000fe20008000000 */
[----:B------:R-:W-:Y:S05]  /*3f20*/  BRA.U !UP0, `(.L_x_83) ;  /* 0x0000000108987547 */ /* 0x000fea000b800000 */
[----:B------:R-:W-:Y:S02]  /*3f30*/  UIADD3 UR19, UPT, UPT, UR23, UR20, URZ ;  /* 0x0000001417137290 */ /* 0x000fe4000fffe0ff */
[----:B------:R-:W-:Y:S01]  /*3f40*/  UPLOP3.LUT UP3, UPT, UPT, UPT, UPT, 0x40, 0x4 ;  /* 0x000000000004789c */ /* 0x000fe20003f6e870 */
[----:B------:R-:W-:Y:S01]  /*3f50*/  UMOV UR18, UR7 ;  /* 0x0000000700127c82 */ /* 0x000fe20008000000 */
[----:B------:R-:W-:-:S09]  /*3f60*/  UMOV UR17, UR21 ;  /* 0x0000001500117c82 */ /* 0x000fd20008000000 */
.L_x_86:
[----:B--2---:R-:W-:Y:S01]  /*3f70*/  ULEA UR9, UR17, UR8, 0x3 ;  /* 0x0000000811097291 */ /* 0x004fe2000f8e18ff */
[----:B---3--:R-:W-:Y:S11]  /*3f80*/  @P2 BRA `(.L_x_84) ;  /* 0x00000000000c2947 */ /* 0x008ff60003800000 */
[----:B-1----:R-:W-:Y:S04]  /*3f90*/  SHF.L.U32 R5, R2, 0x1f, RZ ;  /* 0x0000001f02057819 */ /* 0x002fe800000006ff */
[----:B------:R-:W1:Y:S02]  /*3fa0*/  SYNCS.PHASECHK.TRANS64.TRYWAIT P0, [UR9], R5 ;  /* 0x00000005ff0075a7 */ /* 0x000e640008001109 */
[----:B-1----:R-:W-:Y:S05]  /*3fb0*/  @!P0 BRA `(.L_x_85) ;  /* 0x0000005800f88947 */ /* 0x002fea0003800000 */
.L_x_84:
[----:B------:R-:W-:Y:S01]  /*3fc0*/  UISETP.NE.AND UP0, UPT, UR18, 0x1, UPT ;  /* 0x000000011200788c */ /* 0x000fe2000bf05270 */
[----:B------:R-:W-:Y:S01]  /*3fd0*/  PLOP3.LUT P2, PT, PT, PT, PT, 0x80, 0x8 ;  /* 0x000000000008781c */ /* 0x000fe20003f4f070 */
[----:B------:R-:W-:Y:S02]  /*3fe0*/  UIADD3 UR21, UPT, UPT, UR17, 0x1, URZ ;  /* 0x0000000111157890 */ /* 0x000fe4000fffe0ff */
[----:B------:R-:W-:Y:S02]  /*3ff0*/  ULEA UR30, UR17, UR15, 0x8 ;  /* 0x0000000f111e7291 */ /* 0x000fe4000f8e40ff */
[----:B------:R-:W-:Y:S01]  /*4000*/  UISETP.NE.AND UP1, UPT, UR21, 0x10, UPT ;  /* 0x000000101500788c */ /* 0x000fe2000bf25270 */
[----:B------:R-:W-:Y:S01]  /*4010*/  PLOP3.LUT P0, PT, PT, PT, UP0, 0x80, 0x8 ;  /* 0x000000000008781c */ /* 0x000fe20003f0f008 */
[----:B------:R-:W-:Y:S02]  /*4020*/  ULEA UR32, UR17, UR14, 0x9 ;  /* 0x0000000e11207291 */ /* 0x000fe4000f8e48ff */
[----:B------:R-:W-:Y:S02]  /*4030*/  USEL UR16, URZ, 0x1, UP1 ;  /* 0x00000001ff107887 */ /* 0x000fe40008800000 */
[----:B------:R-:W-:Y:S02]  /*4040*/  USEL UR21, UR21, URZ, UP1 ;  /* 0x000000ff15157287 */ /* 0x000fe40008800000 */
[----:B------:R-:W-:Y:S02]  /*4050*/  UIADD3 UR36, UPT, UPT, UR30, 0x2, URZ ;  /* 0x000000021e247890 */ /* 0x000fe4000fffe0ff */
[----:B------:R-:W-:Y:S01]  /*4060*/  @UP0 ULEA UR6, UR21, UR8, 0x3 ;  /* 0x0000000815060291 */ /* 0x000fe2000f8e18ff */
[----:B------:R-:W-:Y:S01]  /*4070*/  LOP3.LUT R2, R2, UR16, RZ, 0x3c, !PT ;  /* 0x0000001002027c12 */ /* 0x000fe2000f8e3cff */
[----:B------:R-:W-:Y:S02]  /*4080*/  UIADD3 UR34, UPT, UPT, UR32, 0x2, URZ ;  /* 0x0000000220227890 */ /* 0x000fe4000fffe0ff */
[----:B------:R-:W-:Y:S01]  /*4090*/  UIADD3 UR9, UPT, UPT, UR9, 0x80, URZ ;  /* 0x0000008009097890 */ /* 0x000fe2000fffe0ff */
[----:B-1----:R-:W-:Y:S01]  /*40a0*/  @P0 SHF.L.U32 R0, R2, 0x1f, RZ ;  /* 0x0000001f02000819 */ /* 0x002fe200000006ff */
[----:B------:R-:W-:Y:S01]  /*40b0*/  UMOV UR31, 0x80004020 ;  /* 0x80004020001f7882 */ /* 0x000fe20000000000 */
[----:B------:R-:W-:Y:S01]  /*40c0*/  UMOV UR33, 0x80004020 ;  /* 0x8000402000217882 */ /* 0x000fe20000000000 */
[----:B------:R-:W-:Y:S01]  /*40d0*/  UMOV UR37, 0x80004020 ;  /* 0x8000402000257882 */ /* 0x000fe20000000000 */
[----:B------:R2:W3:Y:S01]  /*40e0*/  @P0 SYNCS.PHASECHK.TRANS64.TRYWAIT P2, [UR6], R0 ;  /* 0x00000000ff0005a7 */ /* 0x0004e20008041106 */
[----:B------:R-:W-:Y:S01]  /*40f0*/  UIADD3 UR20, UPT, UPT, UR20, 0x1, URZ ;  /* 0x0000000114147890 */ /* 0x000fe2000fffe0ff */
[----:B------:R2:W-:Y:S01]  /*4100*/  UTCQMMA.2CTA gdesc[UR32], gdesc[UR30], tmem[UR11], tmem[UR28], idesc[UR29], UP3 ;  /* 0x00ff1c1e200075ea */ /* 0x0005e20009a0030b */
[----:B------:R-:W-:Y:S02]  /*4110*/  UIADD3 UR18, UPT, UPT, UR18, -0x1, URZ ;  /* 0xffffffff12127890 */ /* 0x000fe4000fffe0ff */
[----:B------:R-:W-:Y:S02]  /*4120*/  UISETP.NE.AND UP0, UPT, UR20, UR19, UPT ;  /* 0x000000131400728c */ /* 0x000fe4000bf05270 */
[----:B------:R-:W-:Y:S01]  /*4130*/  UPLOP3.LUT UP3, UPT, UPT, UPT, UPT, 0x80, 0x8 ;  /* 0x000000000008789c */ /* 0x000fe20003f6f070 */
[----:B------:R-:W-:Y:S01]  /*4140*/  UMOV UR35, 0x80004020 ;  /* 0x8000402000237882 */ /* 0x000fe20000000000 */
[----:B------:R-:W-:Y:S01]  /*4150*/  UMOV UR17, UR21 ;  /* 0x0000001500117c82 */ /* 0x000fe20008000000 */
[----:B------:R2:W-:Y:S01]  /*4160*/  UTCQMMA.2CTA gdesc[UR34], gdesc[UR36], tmem[UR11], tmem[UR26], idesc[UR27], UPT ;  /* 0x00ff1a24220075ea */ /* 0x0005e2000ba0030b */
[----:B------:R2:W-:Y:S03]  /*4170*/  UTCBAR.2CTA.MULTICAST [UR9], URZ, UR13 ;  /* 0x000000ff090073e9 */ /* 0x0005e6000820080d */
[----:B------:R-:W-:Y:S05]  /*4180*/  BRA.U UP0, `(.L_x_86) ;  /* 0xfffffffd00787547 */ /* 0x000fea000b83ffff */
.L_x_83:
[----:B------:R-:W-:Y:S01]  /*4190*/  UIADD3 UR10, UPT, UPT, UR10, 0x150, URZ ;  /* 0x000001500a0a7890 */ /* 0x000fe2000fffe0ff */
[----:B------:R-:W-:-:S08]  /*41a0*/  UMOV UR20, UR19 ;  /* 0x0000001300147c82 */ /* 0x000fd00008000000 */
[----:B------:R4:W-:Y:S01]  /*41b0*/  UTCBAR.2CTA.MULTICAST [UR10], URZ, UR12 ;  /* 0x000000ff0a0073e9 */ /* 0x0009e2000820080c */
[----:B------:R-:W-:Y:S02]  /*41c0*/  NOP ;  /* 0x0000000000007918 */ /* 0x000fe40000000000 */
.L_x_81:
[----:B------:R-:W-:Y:S01]  /*41d0*/  UIADD3 UR22, UPT, UPT, UR22, 0x1, URZ ;  /* 0x0000000116167890 */ /* 0x000fe2000fffe0ff */
[----:B------:R-:W-:-:S03]  /*41e0*/  ISETP.NE.AND P0, PT, R8, 0x2, PT ;  /* 0x000000020800780c */ /* 0x000fc60003f05270 */
[----:B------:R-:W-:Y:S01]  /*41f0*/  UISETP.NE.AND UP0, UPT, UR22, 0x4, UPT ;  /* 0x000000041600788c */ /* 0x000fe2000bf05270 */
[----:B-12---:R-:W-:Y:S02]  /*4200*/  SEL R0, RZ, 0x1, P0 ;  /* 0x00000001ff007807 */ /* 0x006fe40000000000 */
[----:B------:R-:W-:Y:S01]  /*4210*/  SEL R8, R8, RZ, P0 ;  /* 0x000000ff08087207 */ /* 0x000fe20000000000 */
[----:B------:R-:W-:Y:S01]  /*4220*/  USEL UR6, URZ, 0x1, UP0 ;  /* 0x00000001ff067887 */ /* 0x000fe20008000000 */
[----:B------:R-:W-:Y:S01]  /*4230*/  LOP3.LUT R3, R3, R0, RZ, 0x3c, !PT ;  /* 0x0000000003037212 */ /* 0x000fe200078e3cff */
[----:B------:R-:W-:-:S04]  /*4240*/  USEL UR22, UR22, URZ, UP0 ;  /* 0x000000ff16167287 */ /* 0x000fc80008000000 */
[----:B------:R-:W-:Y:S01]  /*4250*/  LOP3.LUT R9, R9, UR6, RZ, 0x3c, !PT ;  /* 0x0000000609097c12 */ /* 0x000fe2000f8e3cff */
[----:B------:R-:W-:Y:S07]  /*4260*/  @P1 BRA `(.L_x_87) ;  /* 0xfffffff800b01947 */ /* 0x000fee000383ffff */
[----:B------:R-:W1:Y:S01]  /*4270*/  S2UR UR6, SR_CgaCtaId ;  /* 0x00000000000679c3 */ /* 0x000e620000008800 */
[----:B------:R-:W-:Y:S01]  /*4280*/  ELECT P0, URZ, PT ;  /* 0x0000000000ff782f */ /* 0x000fe20003800000 */
[----:B------:R-:W-:Y:S01]  /*4290*/  HFMA2 R0, -RZ, RZ, 0, 5.9604644775390625e-08 ;  /* 0x00000001ff007431 */ /* 0x000fe200000001ff */
[----:B------:R-:W-:-:S05]  /*42a0*/  UMOV UR7, 0x40 ;  /* 0x0000004000077882 */ /* 0x000fca0000000000 */
[----:B------:R-:W-:Y:S01]  /*42b0*/  UVIRTCOUNT.DEALLOC.SMPOOL 0x80 ;  /* 0x000000800000784c */ /* 0x000fe20000000000 */
[----:B------:R-:W-:Y:S02]  /*42c0*/  UISETP.NE.AND UP0, UPT, UR5, URZ, UPT ;  /* 0x000000ff0500728c */ /* 0x000fe4000bf05270 */
[----:B-1----:R-:W-:-:S09]  /*42d0*/  ULEA UR6, UR6, UR7, 0x18 ;  /* 0x0000000706067291 */ /* 0x002fd2000f8ec0ff */
[----:B------:R1:W-:Y:S01]  /*42e0*/  @P0 STS.U8 [UR6+0x1c], R0 ;  /* 0x00001c00ff000988 */ /* 0x0003e20008000006 */
[----:B------:R-:W-:Y:S05]  /*42f0*/  BRA.U UP0, `(.L_x_88) ;  /* 0x0000000100a07547 */ /* 0x000fea000b800000 */
[----:B------:R-:W-:Y:S01]  /*4300*/  UIADD3 UR5, UPT, UPT, UR8, 0x170, URZ ;  /* 0x0000017008057890 */ /* 0x000fe2000fffe0ff */
[----:B------:R-:W-:-:S03]  /*4310*/  SHF.L.U32 R3, R9, 0x1f, RZ ;  /* 0x0000001f09037819 */ /* 0x000fc600000006ff */
[----:B------:R-:W-:-:S09]  /*4320*/  ULEA UR7, UR22, UR5, 0x3 ;  /* 0x0000000516077291 */ /* 0x000fd2000f8e18ff */
[----:B------:R-:W2:Y:S02]  /*4330*/  SYNCS.PHASECHK.TRANS64.TRYWAIT P0, [UR7], R3 ;  /* 0x00000003ff0075a7 */ /* 0x000ea40008001107 */
[----:B--2---:R-:W-:Y:S05]  /*4340*/  @!P0 BRA `(.L_x_89) ;  /* 0x00000058002c8947 */ /* 0x004fea0003800000 */
.L_x_184:
[----:B------:R-:W-:-:S04]  /*4350*/  UIADD3 UR9, UPT, UPT, UR22, 0x1, URZ ;  /* 0x0000000116097890 */ /* 0x000fc8000fffe0ff */
[----:B------:R-:W-:-:S04]  /*4360*/  UISETP.NE.AND UP1, UPT, UR9, 0x4, UPT ;  /* 0x000000040900788c */ /* 0x000fc8000bf25270 */
[----:B----4-:R-:W-:Y:S02]  /*4370*/  USEL UR10, URZ, 0x1, UP1 ;  /* 0x00000001ff0a7887 */ /* 0x010fe40008800000 */
[----:B------:R-:W-:-:S04]  /*4380*/  USEL UR9, UR9, URZ, UP1 ;  /* 0x000000ff09097287 */ /* 0x000fc80008800000 */
[----:B------:R-:W-:Y:S01]  /*4390*/  ULEA UR7, UR9, UR5, 0x3 ;  /* 0x0000000509077291 */ /* 0x000fe2000f8e18ff */
[----:B------:R-:W-:-:S04]  /*43a0*/  LOP3.LUT R2, R9, UR10, RZ, 0x3c, !PT ;  /* 0x0000000a09027c12 */ /* 0x000fc8000f8e3cff */
[----:B-1----:R-:W-:-:S04]  /*43b0*/  SHF.L.U32 R3, R2, 0x1f, RZ ;  /* 0x0000001f02037819 */ /* 0x002fc800000006ff */
[----:B------:R-:W1:Y:S02]  /*43c0*/  SYNCS.PHASECHK.TRANS64.TRYWAIT P0, [UR7], R3 ;  /* 0x00000003ff0075a7 */ /* 0x000e640008001107 */
[----:B-1----:R-:W-:Y:S05]  /*43d0*/  @!P0 BRA `(.L_x_90) ;  /* 0x0000005800208947 */ /* 0x002fea0003800000 */
.L_x_186:
        /* <DEDUP_REMOVED lines=9> */
.L_x_188:
[----:B------:R-:W-:-:S04]  /*4470*/  UIADD3 UR9, UPT, UPT, UR9, 0x1, URZ ;  /* 0x0000000109097890 */ /* 0x000fc8000fffe0ff */
[----:B------:R-:W-:-:S04]  /*4480*/  UISETP.NE.AND UP1, UPT, UR9, 0x4, UPT ;  /* 0x000000040900788c */ /* 0x000fc8000bf25270 */
[----:B------:R-:W-:Y:S02]  /*4490*/  USEL UR7, URZ, 0x1, UP1 ;  /* 0x00000001ff077887 */ /* 0x000fe40008800000 */
[----:B------:R-:W-:-:S04]  /*44a0*/  USEL UR9, UR9, URZ, UP1 ;  /* 0x000000ff09097287 */ /* 0x000fc80008800000 */
[----:B------:R-:W-:Y:S01]  /*44b0*/  ULEA UR9, UR9, UR5, 0x3 ;  /* 0x0000000509097291 */ /* 0x000fe2000f8e18ff */
[----:B-1----:R-:W-:-:S04]  /*44c0*/  LOP3.LUT R3, R2, UR7, RZ, 0x3c, !PT ;  /* 0x0000000702037c12 */ /* 0x002fc8000f8e3cff */
[----:B------:R-:W-:Y:S01]  /*44d0*/  SHF.L.U32 R3, R3, 0x1f, RZ ;  /* 0x0000001f03037819 */ /* 0x000fe200000006ff */
[----:B------:R-:W-:-:S04]  /*44e0*/  IMAD.U32 R0, RZ, RZ, UR9 ;  /* 0x00000009ff007e24 */ /* 0x000fc8000f8e00ff */
[----:B------:R1:W2:Y:S03]  /*44f0*/  SYNCS.PHASECHK.TRANS64.TRYWAIT P0, [R0+URZ], R3 ;  /* 0x00000003000075a7 */ /* 0x0002a600080011ff */
[----:B--2---:R-:W-:Y:S05]  /*4500*/  @!P0 NANOSLEEP.SYNCS 0x989680 ;  /* 0x009896800000895d */ /* 0x004fea0003900000 */
[----:B------:R-:W2:Y:S02]  /*4510*/  @!P0 SYNCS.PHASECHK.TRANS64 P0, [R0+URZ], R3 ;  /* 0x00000003000085a7 */ /* 0x000ea400080010ff */
[----:B--2---:R-:W-:Y:S05]  /*4520*/  @P0 BRA `(.L_x_92) ;  /* 0x0000000000200947 */ /* 0x004fea0003800000 */
.L_x_93:
[----:B--2---:R2:W4:Y:S02]  /*4530*/  SYNCS.PHASECHK.TRANS64.TRYWAIT P0, [R0+URZ], R3 ;  /* 0x00000003000075a7 */ /* 0x00452400080011ff */
[----:B----4-:R-:W-:Y:S05]  /*4540*/  @!P0 NANOSLEEP.SYNCS 0x989680 ;  /* 0x009896800000895d */ /* 0x010fea0003900000 */
[----:B------:R-:W4:Y:S02]  /*4550*/  @!P0 SYNCS.PHASECHK.TRANS64 P0, [R0+URZ], R3 ;  /* 0x00000003000085a7 */ /* 0x000f2400080010ff */
[----:B----4-:R-:W-:Y:S05]  /*4560*/  @!P0 BRA `(.L_x_93) ;  /* 0xfffffffc00f08947 */ /* 0x010fea000383ffff */
[----:B------:R-:W-:Y:S05]  /*4570*/  BRA `(.L_x_92) ;  /* 0x00000000000c7947 */ /* 0x000fea0003800000 */
.L_x_88:
[----:B------:R-:W-:-:S04]  /*4580*/  UIADD3 UR5, UPT, UPT, UR8, 0x1b0, URZ ;  /* 0x000001b008057890 */ /* 0x000fc8000fffe0ff */
[----:B------:R-:W-:-:S09]  /*4590*/  UPRMT UR5, UR4, 0x654, UR5 ;  /* 0x0000065404057896 */ /* 0x000fd20008000005 */
[----:B------:R-:W-:Y:S03]  /*45a0*/  SYNCS.ARRIVE.TRANS64.RED.A1T0 RZ, [UR5], RZ ;  /* 0x000000ffffff79a7 */ /* 0x000fe60008100405 */
.L_x_92:
[----:B-12---:R-:W-:Y:S01]  /*45b0*/  SHF.L.U32 R3, RZ, 0x1f, RZ ;  /* 0x0000001fff037819 */ /* 0x006fe200000006ff */
[----:B------:R-:W-:Y:S01]  /*45c0*/  UIADD3 UR5, UPT, UPT, UR8, 0x1b0, URZ ;  /* 0x000001b008057890 */ /* 0x000fe2000fffe0ff */
[----:B------:R-:W-:Y:S02]  /*45d0*/  PLOP3.LUT P0, PT, PT, PT, UP0, 0x80, 0x8 ;  /* 0x000000000008781c */ /* 0x000fe40003f0f008 */
[----:B------:R-:W1:Y:S02]  /*45e0*/  SYNCS.PHASECHK.TRANS64.TRYWAIT P1, [UR8+0x1b0], R3 ;  /* 0x0001b003ff0075a7 */ /* 0x000e640008021108 */
[----:B-1----:R-:W-:Y:S09]  /*45f0*/  @!P1 BRA `(.L_x_94) ;  /* 0x0000005400c89947 */ /* 0x002ff20003800000 */
.L_x_190:
[----:B------:R-:W-:Y:S01]  /*4600*/  @!UP0 UPRMT UR5, UR4, 0x654, UR5 ;  /* 0x0000065404058896 */ /* 0x000fe20008000005 */
[----:B------:R-:W-:Y:S02]  /*4610*/  UMOV UR8, 0xffff ;  /* 0x0000ffff00087882 */ /* 0x000fe40000000000 */
[----:B------:R-:W-:-:S06]  /*4620*/  UMOV UR4, 0x1 ;  /* 0x0000000100047882 */ /* 0x000fcc0000000000 */
[----:B------:R-:W-:Y:S01]  /*4630*/  @!P0 SYNCS.ARRIVE.TRANS64.RED.A1T0 RZ, [UR5], RZ ;  /* 0x000000ffffff89a7 */ /* 0x000fe20008100405 */
[----:B------:R-:W-:Y:S01]  /*4640*/  NOP ;  /* 0x0000000000007918 */ /* 0x000fe20000000000 */
[----:B-1----:R-:W1:Y:S01]  /*4650*/  LDS R0, [UR6+0x14] ;  /* 0x00001406ff007984 */ /* 0x002e620008000800 */
[----:B------:R-:W-:-:S04]  /*4660*/  ULOP3.LUT UR5, UR24, 0xffff, URZ, 0xc0, !UPT ;  /* 0x0000ffff18057892 */ /* 0x000fc8000f8ec0ff */
[----:B------:R-:W-:-:S04]  /*4670*/  USHF.R.U32.HI UR5, URZ, 0x5, UR5 ;  /* 0x00000005ff057899 */ /* 0x000fc80008011605 */
[----:B------:R-:W-:Y:S02]  /*4680*/  USHF.L.U32 UR8, UR8, UR5, URZ ;  /* 0x0000000508087299 */ /* 0x000fe400080006ff */
[----:B------:R-:W-:-:S04]  /*4690*/  USHF.L.U32 UR4, UR4, UR5, URZ ;  /* 0x0000000504047299 */ /* 0x000fc800080006ff */
[----:B-1----:R-:W-:-:S04]  /*46a0*/  LOP3.LUT R0, R0, UR8, RZ, 0xc0, !PT ;  /* 0x0000000800007c12 */ /* 0x002fc8000f8ec0ff */
[----:B------:R-:W-:-:S13]  /*46b0*/  ISETP.NE.AND P0, PT, R0, UR8, PT ;  /* 0x0000000800007c0c */ /* 0x000fda000bf05270 */
[----:B------:R-:W-:Y:S05]  /*46c0*/  @P0 BRA `(.L_x_95) ;  /* 0x0000000000580947 */ /* 0x000fea0003800000 */
[----:B------:R-:W1:Y:S02]  /*46d0*/  LDS R0, [UR6+0x18] ;  /* 0x00001806ff007984 */ /* 0x000e640008000800 */
[----:B-1----:R-:W-:-:S04]  /*46e0*/  LOP3.LUT R0, R0, UR4, RZ, 0xc0, !PT ;  /* 0x0000000400007c12 */ /* 0x002fc8000f8ec0ff */
[----:B------:R-:W-:-:S13]  /*46f0*/  ISETP.NE.AND P0, PT, R0, UR4, PT ;  /* 0x0000000400007c0c */ /* 0x000fda000bf05270 */
[----:B------:R-:W-:Y:S05]  /*4700*/  @P0 BRA `(.L_x_96) ;  /* 0x00000000003c0947 */ /* 0x000fea0003800000 */
[----:B------:R-:W1:Y:S01]  /*4710*/  S2R R2, SR_LANEID ;  /* 0x0000000000027919 */ /* 0x000e620000000000 */
[----:B------:R-:W-:Y:S01]  /*4720*/  ULOP3.LUT UR8, URZ, UR8, URZ, 0x33, !UPT ;  /* 0x00000008ff087292 */ /* 0x000fe2000f8e33ff */
[----:B------:R-:W-:Y:S01]  /*4730*/  LOP3.LUT R4, RZ, UR4, RZ, 0x33, !PT ;  /* 0x00000004ff047c12 */ /* 0x000fe2000f8e33ff */
[----:B------:R-:W-:Y:S02]  /*4740*/  VOTEU.ANY UR7, UPT, PT ;  /* 0x0000000000077886 */ /* 0x000fe400038e0100 */
[----:B------:R-:W-:Y:S01]  /*4750*/  UFLO.U32 UR7, UR7 ;  /* 0x00000007000772bd */ /* 0x000fe200080e0000 */
[----:B------:R-:W2:Y:S01]  /*4760*/  REDUX UR4, R4 ;  /* 0x00000000040473c4 */ /* 0x000ea20000000000 */
[----:B------:R-:W-:-:S06]  /*4770*/  IMAD.U32 R0, RZ, RZ, UR8 ;  /* 0x00000008ff007e24 */ /* 0x000fcc000f8e00ff */
[----:B------:R1:W-:Y:S01]  /*4780*/  UTCATOMSWS.AND URZ, UR8 ;  /* 0x0000000800ff79e3 */ /* 0x0003e20008000000 */
[----:B------:R-:W3:Y:S01]  /*4790*/  REDUX UR5, R0 ;  /* 0x00000000000573c4 */ /* 0x000ee20000000000 */
[----:B-1----:R-:W-:Y:S01]  /*47a0*/  ISETP.EQ.U32.AND P0, PT, R2, UR7, PT ;  /* 0x0000000702007c0c */ /* 0x002fe2000bf02070 */
[----:B--2---:R-:W-:Y:S01]  /*47b0*/  IMAD.U32 R2, RZ, RZ, UR4 ;  /* 0x00000004ff027e24 */ /* 0x004fe2000f8e00ff */
[----:B---3--:R-:W-:-:S11]  /*47c0*/  MOV R3, UR5 ;  /* 0x0000000500037c02 */ /* 0x008fd60008000f00 */
[----:B------:R1:W-:Y:S04]  /*47d0*/  @P0 ATOMS.AND RZ, [UR6+0x14], R3 ;  /* 0x00001403ffff098c */ /* 0x0003e8000a800006 */
[----:B------:R1:W-:Y:S01]  /*47e0*/  @P0 ATOMS.AND RZ, [UR6+0x18], R2 ;  /* 0x00001802ffff098c */ /* 0x0003e2000a800006 */
[----:B------:R-:W-:Y:S05]  /*47f0*/  BRA `(.L_x_97) ;  /* 0x0000000000147947 */ /* 0x000fea0003800000 */
.L_x_96:
[----:B------:R-:W-:Y:S02]  /*4800*/  MOV R2, 0x4820 ;  /* 0x0000482000027802 */ /* 0x000fe40000000f00 */
[----:B---345:R-:W-:Y:S05]  /*4810*/  CALL.REL.NOINC `($__internal_0_$__cuda_sm10x_tcgen05_guardrail_trap_col_being_dealloced_not_returned_by_alloc) ;  /* 0x00000058001c7944 */ /* 0x038fea0003c00000 */
[----:B------:R-:W-:Y:S05]  /*4820*/  BRA `(.L_x_97) ;  /* 0x0000000000087947 */ /* 0x000fea0003800000 */
.L_x_95:
[----:B------:R-:W-:Y:S02]  /*4830*/  MOV R2, 0x4850 ;  /* 0x0000485000027802 */ /* 0x000fe40000000f00 */
[----:B---345:R-:W-:Y:S05]  /*4840*/  CALL.REL.NOINC `($__internal_2_$__cuda_sm10x_tcgen05_guardrail_trap_unallocated_columns_being_dealloced) ;  /* 0x0000005800287944 */ /* 0x038fea0003c00000 */
.L_x_97:
[----:B------:R-:W-:Y:S01]  /*4850*/  NOP ;  /* 0x0000000000007918 */ /* 0x000fe20000000000 */
[----:B----4-:R-:W-:Y:S05]  /*4860*/  EXIT ;  /* 0x000000000000794d */ /* 0x010fea0003800000 */
.L_x_68:
[----:B------:R-:W-:-:S09]  /*4870*/  UISETP.NE.OR UP5, UPT, UR10, 0x3, !UP5 ;  /* 0x000000030a00788c */ /* 0x000fd2000efa5670 */
[----:B------:R-:W-:Y:S05]  /*4880*/  BRA.U UP5, `(.L_x_98) ;  /* 0x0000000d05407547 */ /* 0x000fea000b800000 */
[----:B------:R-:W1:Y:S01]  /*4890*/  LDC R0, c[0x0][0xb30] ;  /* 0x0002cc00ff007b82 */ /* 0x000e620000000800 */
[----:B------:R-:W2:Y:S01]  /*48a0*/  LDCU.64 UR8, c[0x0][0x888] ;  /* 0x00011100ff0877ac */ /* 0x000ea20008000a00 */
[----:B------:R-:W-:Y:S02]  /*48b0*/  HFMA2 R29, -RZ, RZ, 0, 0 ;  /* 0x00000000ff1d7431 */ /* 0x000fe400000001ff */
[----:B------:R-:W-:Y:S01]  /*48c0*/  IMAD.MOV.U32 R31, RZ, RZ, 0x1 ;  /* 0x00000001ff1f7424 */ /* 0x000fe200078e00ff */
[----:B------:R-:W-:Y:S01]  /*48d0*/  MOV R23, 0x2000 ;  /* 0x0000200000177802 */ /* 0x000fe20000000f00 */
[----:B------:R-:W3:Y:S01]  /*48e0*/  LDCU.64 UR4, c[0x0][0x890] ;  /* 0x00011200ff0477ac */ /* 0x000ee20008000a00 */
[----:B------:R-:W-:Y:S01]  /*48f0*/  IMAD.MOV.U32 R30, RZ, RZ, RZ ;  /* 0x000000ffff1e7224 */ /* 0x000fe200078e00ff */
[----:B------:R-:W4:Y:S01]  /*4900*/  LDC R19, c[0x0][0x370] ;  /* 0x0000dc00ff137b82 */ /* 0x000f220000000800 */
[----:B------:R-:W-:Y:S01]  /*4910*/  UMOV UR6, 0x400 ;  /* 0x0000040000067882 */ /* 0x000fe20000000000 */
[----:B------:R-:W-:-:S02]  /*4920*/  UPLOP3.LUT UP1, UPT, UPT, UPT, UPT, 0x40, 0x4 ;  /* 0x000000000004789c */ /* 0x000fc40003f2e870 */
[----:B------:R-:W-:-:S04]  /*4930*/  ULEA UR6, UR37, UR6, 0x18 ;  /* 0x0000000625067291 */ /* 0x000fc8000f8ec0ff */
[----:B------:R-:W4:Y:S01]  /*4940*/  LDC R2, c[0x0][0xb0c] ;  /* 0x0002c300ff027b82 */ /* 0x000f220000000800 */
[----:B------:R-:W-:Y:S02]  /*4950*/  UIADD3 UR13, UPT, UPT, UR6, 0x108, URZ ;  /* 0x00000108060d7890 */ /* 0x000fe4000fffe0ff */
[----:B--2---:R-:W-:Y:S02]  /*4960*/  UISETP.NE.U32.AND UP2, UPT, UR8, URZ, UPT ;  /* 0x000000ff0800728c */ /* 0x004fe4000bf45070 */
[----:B------:R-:W-:Y:S02]  /*4970*/  UIADD3 UR17, UPT, UPT, UR6, 0x100, URZ ;  /* 0x0000010006117890 */ /* 0x000fe4000fffe0ff */
[----:B---3--:R-:W-:Y:S01]  /*4980*/  UISETP.NE.U32.AND UP3, UPT, UR4, URZ, UPT ;  /* 0x000000ff0400728c */ /* 0x008fe2000bf65070 */
[----:B------:R-:W2:Y:S01]  /*4990*/  LDC R18, c[0x0][0xb20] ;  /* 0x0002c800ff127b82 */ /* 0x000ea20000000800 */
[----:B-1----:R-:W-:Y:S01]  /*49a0*/  ISETP.NE.AND P1, PT, R0, 0x1, PT ;  /* 0x000000010000780c */ /* 0x002fe20003f25270 */
[----:B------:R-:W-:-:S02]  /*49b0*/  UISETP.NE.AND.EX UP2, UPT, UR9, URZ, UPT, UP2 ;  /* 0x000000ff0900728c */ /* 0x000fc4000bf45320 */
[----:B------:R-:W-:Y:S02]  /*49c0*/  UPRMT UR13, UR37, 0x654, UR13 ;  /* 0x00000654250d7896 */ /* 0x000fe4000800000d */
[----:B------:R-:W-:Y:S02]  /*49d0*/  UISETP.NE.AND.EX UP3, UPT, UR5, URZ, UPT, UP3 ;  /* 0x000000ff0500728c */ /* 0x000fe4000bf65330 */
[----:B------:R-:W1:Y:S08]  /*49e0*/  LDC.64 R32, c[0x0][0x348] ;  /* 0x0000d200ff207b82 */ /* 0x000e700000000a00 */
[----:B------:R-:W3:Y:S08]  /*49f0*/  LDC.64 R16, c[0x0][0xb10] ;  /* 0x0002c400ff107b82 */ /* 0x000ef00000000a00 */
[----:B------:R-:W1:Y:S08]  /*4a00*/  LDC.64 R6, c[0x0][0xb18] ;  /* 0x0002c600ff067b82 */ /* 0x000e700000000a00 */
[----:B------:R-:W1:Y:S08]  /*4a10*/  LDC.64 R4, c[0x0][0xb28] ;  /* 0x0002ca00ff047b82 */ /* 0x000e700000000a00 */
[----:B--2-4-:R-:W1:Y:S02]  /*4a20*/  LDC R22, c[0x0][0x374] ;  /* 0x0000dd00ff167b82 */ /* 0x014e640000000800 */
.L_x_107:
[C---:B------:R-:W-:Y:S02]  /*4a30*/  LEA R0, R30.reuse, UR6, 0x3 ;  /* 0x000000061e007c11 */ /* 0x040fe4000f8e18ff */
[----:B------:R-:W-:Y:S02]  /*4a40*/  SHF.L.U32 R3, R29, 0x1f, RZ ;  /* 0x0000001f1d037819 */ /* 0x000fe400000006ff */
[----:B------:R-:W-:Y:S02]  /*4a50*/  LEA R24, R30, UR6, 0x4 ;  /* 0x000000061e187c11 */ /* 0x000fe4000f8e20ff */
[----:B--2---:R-:W2:Y:S02]  /*4a60*/  SYNCS.PHASECHK.TRANS64.TRYWAIT P0, [R0+URZ+0x130], R3 ;  /* 0x00013003000075a7 */ /* 0x004ea400080011ff */
[----:B--2---:R-:W-:Y:S05]  /*4a70*/  @!P0 BRA `(.L_x_99) ;  /* 0x0000005000c08947 */ /* 0x004fea0003800000 */
.L_x_191:
[----:B------:R-:W-:Y:S01]  /*4a80*/  ISETP.GE.AND P0, PT, R72, 0x1, PT ;  /* 0x000000014800780c */ /* 0x000fe20003f06270 */
[----:B------:R-:W4:Y:S01]  /*4a90*/  LDS.128 R24, [R24+0x1c0] ;  /* 0x0001c00018187984 */ /* 0x000f220000000c00 */
[----:B--2---:R-:W-:Y:S01]  /*4aa0*/  VIADD R0, R0, 0x140 ;  /* 0x0000014000007836 */ /* 0x004fe20000000000 */
[----:B------:R-:W-:Y:S01]  /*4ab0*/  @!PT LDS RZ, [RZ] ;  /* 0x00000000fffff984 */ /* 0x000fe20000000800 */
[----:B------:R-:W-:Y:S01]  /*4ac0*/  @!PT LDS RZ, [RZ] ;  /* 0x00000000fffff984 */ /* 0x000fe20000000800 */
[----:B------:R-:W-:Y:S01]  /*4ad0*/  @!PT LDS RZ, [RZ] ;  /* 0x00000000fffff984 */ /* 0x000fe20000000800 */
[----:B------:R-:W-:Y:S01]  /*4ae0*/  @!PT LDS RZ, [RZ] ;  /* 0x00000000fffff984 */ /* 0x000fe20000000800 */
[----:B------:R2:W-:Y:S06]  /*4af0*/  MEMBAR.ALL.CTA ;  /* 0x0000000000007992 */ /* 0x0005ec0000008000 */
[----:B--2---:R-:W2:Y:S01]  /*4b00*/  FENCE.VIEW.ASYNC.S ;  /* 0x00000000000073c6 */ /* 0x004ea20000000000 */
[----:B------:R-:W-:Y:S04]  /*4b10*/  PRMT R0, RZ, 0x654, R0 ;  /* 0x00000654ff007816 */ /* 0x000fe80000000000 */
[----:B--2---:R2:W-:Y:S01]  /*4b20*/  SYNCS.ARRIVE.TRANS64.RED.A1T0 RZ, [R0+URZ], RZ ;  /* 0x000000ff00ff79a7 */ /* 0x0045e200081004ff */
[----:B----4-:R-:W-:Y:S11]  /*4b30*/  LOP3.LUT P3, RZ, R26, 0x1, RZ, 0xc0, !PT ;  /* 0x000000011aff7812 */ /* 0x010ff6000786c0ff */
[----:B------:R-:W-:Y:S02]  /*4b40*/  @!UPT UIADD3 URZ, UPT, UPT, URZ, URZ, URZ ;  /* 0x000000fffffff290 */ /* 0x000fe4000fffe0ff */
[----:B------:R-:W-:Y:S02]  /*4b50*/  @P3 MOV R13, R24 ;  /* 0x00000018000d3202 */ /* 0x000fe40000000f00 */
[----:B------:R-:W-:Y:S01]  /*4b60*/  @P3 LOP3.LUT R8, R25, 0xffff, RZ, 0xc0, !PT ;  /* 0x0000ffff19083812 */ /* 0x000fe200078ec0ff */
[----:B--2---:R-:W-:Y:S06]  /*4b70*/  @!P0 BRA `(.L_x_100) ;  /* 0x0000000000a48947 */ /* 0x004fec0003800000 */
[----:B-1----:R-:W-:Y:S01]  /*4b80*/  IMAD.HI.U32 R35, R22, R7, RZ ;  /* 0x0000000716237227 */ /* 0x002fe200078e00ff */
[----:B------:R-:W-:Y:S02]  /*4b90*/  ISETP.NE.AND P0, PT, R6, 0x1, PT ;  /* 0x000000010600780c */ /* 0x000fe40003f05270 */
[----:B------:R-:W-:Y:S01]  /*4ba0*/  ISETP.NE.AND P2, PT, R72, 0x1, PT ;  /* 0x000000014800780c */ /* 0x000fe20003f45270 */
[----:B---3--:R-:W-:Y:S01]  /*4bb0*/  IMAD.HI.U32 R34, R19, R16, RZ ;  /* 0x0000001013227227 */ /* 0x008fe200078e00ff */
[----:B------:R-:W-:Y:S02]  /*4bc0*/  SHF.R.U32.HI R35, RZ, R18, R35 ;  /* 0x00000012ff237219 */ /* 0x000fe40000011623 */
[----:B------:R-:W-:Y:S01]  /*4bd0*/  ISETP.NE.AND P4, PT, R2, 0x1, PT ;  /* 0x000000010200780c */ /* 0x000fe20003f85270 */
[----:B------:R-:W-:Y:S01]  /*4be0*/  IMAD.HI.U32 R36, R13, R16, RZ ;  /* 0x000000100d247227 */ /* 0x000fe200078e00ff */
[----:B------:R-:W-:Y:S02]  /*4bf0*/  SHF.R.U32.HI R34, RZ, R17, R34 ;  /* 0x00000011ff227219 */ /* 0x000fe40000011622 */
[----:B------:R-:W-:Y:S01]  /*4c00*/  SEL R3, R22, R35, !P0 ;  /* 0x0000002316037207 */ /* 0x000fe20004000000 */
[C---:B------:R-:W-:Y:S01]  /*4c10*/  IMAD.HI.U32 R35, R8.reuse, R7, RZ ;  /* 0x0000000708237227 */ /* 0x040fe200078e00ff */
[----:B------:R-:W-:Y:S02]  /*4c20*/  SEL R11, R19, R34, !P4 ;  /* 0x00000022130b7207 */ /* 0x000fe40006000000 */
[----:B------:R-:W-:Y:S01]  /*4c30*/  SHF.R.U32.HI R36, RZ, R17, R36 ;  /* 0x00000011ff247219 */ /* 0x000fe20000011624 */
[----:B------:R-:W-:Y:S01]  /*4c40*/  IMAD.HI.U32 R38, R3, R4, RZ ;  /* 0x0000000403267227 */ /* 0x000fe200078e00ff */
[----:B------:R-:W-:Y:S03]  /*4c50*/  SHF.R.U32.HI R35, RZ, R18, R35 ;  /* 0x00000012ff237219 */ /* 0x000fe60000011623 */
[----:B------:R-:W-:Y:S01]  /*4c60*/  IMAD.HI.U32 R34, R11, R4, RZ ;  /* 0x000000040b227227 */ /* 0x000fe200078e00ff */
[----:B------:R-:W-:Y:S02]  /*4c70*/  @P2 SHF.R.U32.HI R3, RZ, R5, R38 ;  /* 0x00000005ff032219 */ /* 0x000fe40000011626 */
[----:B------:R-:W-:Y:S02]  /*4c80*/  SEL R9, R8, R35, !P0 ;  /* 0x0000002308097207 */ /* 0x000fe40004000000 */
[----:B------:R-:W-:Y:S01]  /*4c90*/  @P2 SHF.R.U32.HI R11, RZ, R5, R34 ;  /* 0x00000005ff0b2219 */ /* 0x000fe20000011622 */
[C---:B------:R-:W-:Y:S01]  /*4ca0*/  IMAD R10, R72.reuse, R3, RZ ;  /* 0x00000003480a7224 */ /* 0x040fe200078e02ff */
[----:B------:R-:W-:Y:S01]  /*4cb0*/  SEL R3, R13, R36, !P4 ;  /* 0x000000240d037207 */ /* 0x000fe20006000000 */
[C---:B------:R-:W-:Y:S03]  /*4cc0*/  IMAD.HI.U32 R14, R9.reuse, R4, RZ ;  /* 0x00000004090e7227 */ /* 0x040fe600078e00ff */
[----:B------:R-:W-:Y:S01]  /*4cd0*/  ISETP.GE.AND P0, PT, R9, R10, PT ;  /* 0x0000000a0900720c */ /* 0x000fe20003f06270 */
[C---:B------:R-:W-:Y:S01]  /*4ce0*/  IMAD R12, R72.reuse, R11, RZ ;  /* 0x0000000b480c7224 */ /* 0x040fe200078e02ff */
[-C--:B------:R-:W-:Y:S04]  /*4cf0*/  SHF.R.U32.HI R14, RZ, R5.reuse, R14 ;  /* 0x00000005ff0e7219 */ /* 0x080fe8000001160e */
[----:B------:R-:W-:Y:S02]  /*4d00*/  ISETP.GE.OR P0, PT, R3, R12, P0 ;  /* 0x0000000c0300720c */ /* 0x000fe40000706670 */
[----:B------:R-:W-:Y:S05]  /*4d10*/  SEL R15, R9, R14, !P2 ;  /* 0x0000000e090f7207 */ /* 0x000fea0005000000 */
[----:B------:R-:W-:Y:S04]  /*4d20*/  IMAD.MOV R14, RZ, RZ, -R15 ;  /* 0x000000ffff0e7224 */ /* 0x000fe800078e0a0f */
[----:B------:R-:W-:Y:S02]  /*4d30*/  IMAD R14, R72, R14, R9 ;  /* 0x0000000e480e7224 */ /* 0x000fe400078e0209 */
[C---:B------:R-:W-:Y:S05]  /*4d40*/  @!P0 IMAD.HI.U32 R10, R3.reuse, R4, RZ ;  /* 0x00000004030a8227 */ /* 0x040fea00078e00ff */
[----:B------:R-:W-:Y:S04]  /*4d50*/  @!P0 SHF.R.U32.HI R10, RZ, R5, R10 ;  /* 0x00000005ff0a8219 */ /* 0x000fe8000001160a */
[----:B------:R-:W-:Y:S01]  /*4d60*/  @!P0 SEL R0, R3, R10, !P2 ;  /* 0x0000000a03008207 */ /* 0x000fe20005000000 */
[----:B------:R-:W-:Y:S03]  /*4d70*/  IMAD.MOV R10, RZ, RZ, -R3 ;  /* 0x000000ffff0a7224 */ /* 0x000fe600078e0a03 */
[----:B------:R-:W-:Y:S01]  /*4d80*/  @!P0 IADD3 R15, PT, PT, R15, -R0, RZ ;  /* 0x800000000f0f8210 */ /* 0x000fe20007ffe0ff */
[----:B------:R-:W-:Y:S01]  /*4d90*/  @!P0 IMAD R0, R11, R14, R0 ;  /* 0x0000000e0b008224 */ /* 0x000fe200078e0200 */
[----:B------:R-:W-:Y:S01]  /*4da0*/  IADD3 R11, PT, PT, -R9, RZ, RZ ;  /* 0x000000ff090b7210 */ /* 0x000fe20007ffe1ff */
[----:B------:R-:W-:Y:S02]  /*4db0*/  IMAD R13, R2, R10, R13 ;  /* 0x0000000a020d7224 */ /* 0x000fe400078e020d */
[----:B------:R-:W-:Y:S02]  /*4dc0*/  @!P0 IMAD R9, R15, R72, R3 ;  /* 0x000000480f098224 */ /* 0x000fe400078e0203 */
[----:B------:R-:W-:Y:S02]  /*4dd0*/  @!P0 IMAD.MOV.U32 R3, RZ, RZ, R0 ;  /* 0x000000ffff038224 */ /* 0x000fe400078e0000 */
[----:B------:R-:W-:Y:S02]  /*4de0*/  IMAD R8, R6, R11, R8 ;  /* 0x0000000b06087224 */ /* 0x000fe400078e0208 */
[----:B------:R-:W-:Y:S02]  /*4df0*/  IMAD R13, R3, R2, R13 ;  /* 0x00000002030d7224 */ /* 0x000fe400078e020d */
[----:B------:R-:W-:Y:S02]  /*4e00*/  IMAD R8, R9, R6, R8 ;  /* 0x0000000609087224 */ /* 0x000fe400078e0208 */
.L_x_100:
[----:B------:R-:W-:Y:S05]  /*4e10*/  BRA.U UP1, `(.L_x_101) ;  /* 0x0000000101107547 */ /* 0x000fea000b800000 */
[----:B------:R-:W-:Y:S04]  /*4e20*/  MOV R0, UR7 ;  /* 0x0000000700007c02 */ /* 0x000fe80008000f00 */
[----:B------:R-:W-:Y:S04]  /*4e30*/  SHF.L.U32 R3, R0, 0x1f, RZ ;  /* 0x0000001f00037819 */ /* 0x000fe800000006ff */
[----:B------:R-:W2:Y:S02]  /*4e40*/  SYNCS.PHASECHK.TRANS64.TRYWAIT P0, [UR6+0x128], R3 ;  /* 0x00012803ff0075a7 */ /* 0x000ea40008001106 */
[----:B--2---:R-:W-:Y:S05]  /*4e50*/  @!P0 BRA `(.L_x_102) ;  /* 0x0000004c00dc8947 */ /* 0x004fea0003800000 */
.L_x_101:
[----:B------:R-:W-:Y:S02]  /*4e60*/  R2UR UR19, R21 ;  /* 0x00000000151372ca */ /* 0x000fe400000e0000 */
[----:B------:R-:W-:Y:S02]  /*4e70*/  R2UR UR18, R20 ;  /* 0x00000000141272ca */ /* 0x000fe400000e0000 */
[----:B------:R-:W-:Y:S02]  /*4e80*/  ISETP.NE.U32.AND P2, PT, RZ, UR4, PT ;  /* 0x00000004ff007c0c */ /* 0x000fe4000bf45070 */
[----:B------:R-:W-:Y:S02]  /*4e90*/  SHF.L.U32 R12, R31, 0x1f, RZ ;  /* 0x0000001f1f0c7819 */ /* 0x000fe400000006ff */
[----:B------:R-:W-:Y:S05]  /*4ea0*/  ISETP.NE.AND.EX P2, PT, RZ, UR5, PT, P2 ;  /* 0x00000005ff007c0c */ /* 0x000fea000bf45320 */
[----:B------:R-:W-:Y:S02]  /*4eb0*/  USHF.L.U32 UR19, UR19, 0x7, URZ ;  /* 0x0000000713137899 */ /* 0x000fe400080006ff */
[----:B------:R-:W-:Y:S01]  /*4ec0*/  USHF.L.U32 UR18, UR18, 0x7, URZ ;  /* 0x0000000712127899 */ /* 0x000fe200080006ff */
[----:B------:R-:W-:Y:S11]  /*4ed0*/  BRA.U !UP3, `(.L_x_103) ;  /* 0x000000010b347547 */ /* 0x000ff6000b800000 */
[----:B------:R-:W-:Y:S01]  /*4ee0*/  UPLOP3.LUT UP0, UPT, UPT, UPT, UP2, 0x80, 0x8 ;  /* 0x000000000008789c */ /* 0x000fe20003f0f020 */
[----:B--2---:R-:W-:Y:S02]  /*4ef0*/  HFMA2 R0, -RZ, RZ, 0, 5.9604644775390625e-08 ;  /* 0x00000001ff007431 */ /* 0x004fe400000001ff */
[----:B------:R-:W-:Y:S03]  /*4f00*/  IMAD.MOV.U32 R171, RZ, RZ, 0x1 ;  /* 0x00000001ffab7424 */ /* 0x000fe600078e00ff */
[----:B------:R-:W-:Y:S05]  /*4f10*/  PLOP3.LUT P0, PT, PT, PT, UP0, 0x80, 0x8 ;  /* 0x000000000008781c */ /* 0x000fea0003f0f008 */
[----:B------:R-:W2:Y:S01]  /*4f20*/  @UP0 LDCU.64 UR10, c[0x0][0x888] ;  /* 0x00011100ff0a07ac */ /* 0x000ea20008000a00 */
[----:B------:R-:W-:Y:S07]  /*4f30*/  @UP0 UIMAD UR8, UR36, UR4, URZ ;  /* 0x00000004240802a4 */ /* 0x000fee000f8e02ff */
[----:B------:R-:W-:Y:S01]  /*4f40*/  @!P0 PRMT R171, R0, 0x7610, R171 ;  /* 0x0000761000ab8816 */ /* 0x000fe200000000ab */
[----:B--2---:R-:W-:Y:S03]  /*4f50*/  @UP0 UIMAD.WIDE UR10, UR8, 0x4, UR10 ;  /* 0x00000004080a08a5 */ /* 0x004fe6000f8e020a */
[----:B------:R-:W2:Y:S03]  /*4f60*/  @!UP0 LDCU UR8, c[0x0][0x880] ;  /* 0x00011000ff0887ac */ /* 0x000ea60008000800 */
[----:B------:R-:W-:Y:S01]  /*4f70*/  IMAD.U32 R10, RZ, RZ, UR10 ;  /* 0x0000000aff0a7e24 */ /* 0x000fe2000f8e00ff */
[----:B------:R-:W-:Y:S05]  /*4f80*/  MOV R11, UR11 ;  /* 0x0000000b000b7c02 */ /* 0x000fea0008000f00 */
[----:B-----5:R4:W5:Y:S02]  /*4f90*/  @P0 LDG.E R81, desc[UR46][R10.64] ;  /* 0x0000002e0a510981 */ /* 0x020964000c1e1900 */
[----:B--2-4-:R-:W-:Y:S07]  /*4fa0*/  @!P0 IMAD.U32 R81, RZ, RZ, UR8 ;  /* 0x00000008ff518e24 */ /* 0x014fee000f8e00ff */
.L_x_103:
[----:B-----5:R-:W-:Y:S01]  /*4fb0*/  @!P2 FSETP.EQ.AND P0, PT, R81, RZ, PT ;  /* 0x000000ff5100a20b */ /* 0x020fe20003f02000 */
[----:B------:R-:W-:Y:S01]  /*4fc0*/  @!UPT UIADD3 URZ, UPT, UPT, URZ, URZ, URZ ;  /* 0x000000fffffff290 */ /* 0x000fe2000fffe0ff */
[----:B------:R-:W-:Y:S11]  /*4fd0*/  @!P2 BRA `(.L_x_104) ;  /* 0x000000000014a947 */ /* 0x000ff60003800000 */
[----:B------:R-:W-:Y:S02]  /*4fe0*/  LOP3.LUT P2, RZ, R171, 0xff, RZ, 0xc0, !PT ;  /* 0x000000ffabff7812 */ /* 0x000fe4000784c0ff */
[----:B------:R-:W-:Y:S04]  /*4ff0*/  PLOP3.LUT P0, PT, PT, PT, UP0, 0x80, 0x8 ;  /* 0x000000000008781c */ /* 0x000fe80003f0f008 */
[----:B------:R-:W-:Y:S07]  /*5000*/  PLOP3.LUT P0, PT, P0, PT, PT, 0x8, 0x80 ;  /* 0x000000000080781c */ /* 0x000fee000070e170 */
[----:B------:R-:W-:Y:S11]  /*5010*/  @P2 FSETP.EQ.AND P0, PT, R81, RZ, PT ;  /* 0x000000ff5100220b */ /* 0x000ff60003f02000 */
[----:B------:R-:W-:Y:S02]  /*5020*/  @!UPT UIADD3 URZ, UPT, UPT, URZ, URZ, URZ ;  /* 0x000000fffffff290 */ /* 0x000fe4000fffe0ff */
.L_x_104:
[----:B------:R-:W4:Y:S01]  /*5030*/  SYNCS.PHASECHK.TRANS64.TRYWAIT P2, [UR6+0x110], R12 ;  /* 0x0001100cff0075a7 */ /* 0x000f220008041106 */
[----:B------:R-:W-:Y:S04]  /*5040*/  ELECT P4, URZ, PT ;  /* 0x0000000000ff782f */ /* 0x000fe80003880000 */
[----:B------:R-:W-:Y:S11]  /*5050*/  PLOP3.LUT P4, PT, P0, P4, PT, 0xf2, 0x2f ;  /* 0x00000000002f781c */ /* 0x000ff60000789e72 */
[----:B------:R-:W-:Y:S02]  /*5060*/  @!UPT UIADD3 URZ, UPT, UPT, URZ, URZ, URZ ;  /* 0x000000fffffff290 */ /* 0x000fe4000fffe0ff */
[----:B-1----:R-:W-:Y:S05]  /*5070*/  @!P4 IADD3 R21, P0, PT, R32, 0x580, RZ ;  /* 0x000005802015c810 */ /* 0x002fea0007f1e0ff */
[----:B------:R-:W-:Y:S01]  /*5080*/  @!P4 IMAD.X R20, RZ, RZ, R33, P0 ;  /* 0x000000ffff14c224 */ /* 0x000fe200000e0621 */
[----:B----4-:R-:W-:Y:S07]  /*5090*/  @!P2 BRA `(.L_x_105) ;  /* 0x0000004c0064a947 */ /* 0x010fee0003800000 */
.L_x_194:
[----:B------:R-:W4:Y:S01]  /*50a0*/  LDC.64 R14, c[0x0][0xb10] ;  /* 0x0002c400ff0e7b82 */ /* 0x000f220000000a00 */
[----:B------:R-:W-:Y:S01]  /*50b0*/  @!P4 R2UR UR8, R20 ;  /* 0x000000001408c2ca */ /* 0x000fe200000e0000 */
[----:B------:R-:W-:Y:S01]  /*50c0*/  VOTEU.ALL UP1, P4 ;  /* 0x0000000000ff7886 */ /* 0x000fe20002020000 */
[----:B------:R-:W-:Y:S01]  /*50d0*/  @!P4 R2UR UR9, R21 ;  /* 0x000000001509c2ca */ /* 0x000fe200000e0000 */
[----:B------:R-:W-:Y:S01]  /*50e0*/  UMOV UR10, 0x0 ;  /* 0x00000000000a7882 */ /* 0x000fe20000000000 */
[----:B------:R-:W-:Y:S03]  /*50f0*/  UMOV UR11, 0x10000000 ;  /* 0x10000000000b7882 */ /* 0x000fe60000000000 */
[----:B------:R-:W5:Y:S01]  /*5100*/  LDC.64 R10, c[0x0][0xb18] ;  /* 0x0002c600ff0a7b82 */ /* 0x000f620000000a00 */
[----:B------:R-:W-:Y:S01]  /*5110*/  @!UP1 UIADD3 UR16, UPT, UPT, UR6, 0x200, URZ ;  /* 0x0000020006109890 */ /* 0x000fe2000fffe0ff */
[----:B------:R-:W-:Y:S01]  /*5120*/  @P3 SHF.R.U32.HI R28, RZ, 0x10, R25 ;  /* 0x00000010ff1c3819 */ /* 0x000fe20000011619 */
[----:B------:R-:W-:Y:S01]  /*5130*/  VOTEU.ALL UP1, P4 ;  /* 0x0000000000ff7886 */ /* 0x000fe20002020000 */
[----:B------:R-:W-:Y:S01]  /*5140*/  UMOV UR20, UR36 ;  /* 0x0000002400147c82 */ /* 0x000fe20008000000 */
[----:B------:R-:W-:Y:S03]  /*5150*/  VIADD R30, R30, 0x1 ;  /* 0x000000011e1e7836 */ /* 0x000fe60000000000 */
[----:B--2---:R-:W2:Y:S01]  /*5160*/  @!P1 LDC R0, c[0x0][0xb20] ;  /* 0x0002c800ff009b82 */ /* 0x004ea20000000800 */
[----:B------:R-:W-:Y:S01]  /*5170*/  IMAD.U32 R21, RZ, RZ, UR8 ;  /* 0x00000008ff157e24 */ /* 0x000fe2000f8e00ff */
[----:B------:R-:W-:Y:S06]  /*5180*/  UPRMT UR8, UR37, 0x654, UR17 ;  /* 0x0000065425087896 */ /* 0x000fec0008000011 */
[----:B-1----:R-:W1:Y:S01]  /*5190*/  @!P1 LDC R3, c[0x0][0xb0c] ;  /* 0x0002c300ff039b82 */ /* 0x002e620000000800 */
[----:B------:R-:W-:Y:S01]  /*51a0*/  IMAD.U32 R20, RZ, RZ, UR9 ;  /* 0x00000009ff147e24 */ /* 0x000fe2000f8e00ff */
[----:B------:R-:W-:Y:S04]  /*51b0*/  @!P4 R2UR UR15, R21 ;  /* 0x00000000150fc2ca */ /* 0x000fe800000e0000 */
[----:B------:R-:W-:Y:S01]  /*51c0*/  @!P4 R2UR UR14, R20 ;  /* 0x00000000140ec2ca */ /* 0x000fe200000e0000 */
[----:B------:R-:W-:Y:S11]  /*51d0*/  @!P4 IMAD.MOV.U32 R20, RZ, RZ, 0x2000 ;  /* 0x00002000ff14c424 */ /* 0x000ff600078e00ff */
[----:B------:R-:W-:Y:S01]  /*51e0*/  @!UPT UIADD3 URZ, UPT, UPT, URZ, URZ, URZ ;  /* 0x000000fffffff290 */ /* 0x000fe2000fffe0ff */
[----:B------:R1:W-:Y:S01]  /*51f0*/  @!UP1 UTMALDG.3D [UR16], [UR14], desc[UR10] ;  /* 0x00000a100e0095b4 */ /* 0x0003e20008011000 */
[----:B------:R1:W-:Y:S02]  /*5200*/  @!P4 SYNCS.ARRIVE.TRANS64.RED.A0TR RZ, [UR6+0x100], R20 ;  /* 0x00010014ffffc9a7 */ /* 0x0003e40008300406 */
[----:B-1----:R-:W-:Y:S01]  /*5210*/  @!P1 ISETP.NE.AND P2, PT, R3, 0x1, PT ;  /* 0x000000010300980c */ /* 0x002fe20003f45270 */
[C---:B----4-:R-:W-:Y:S01]  /*5220*/  @!P1 IMAD.HI.U32 R14, R13.reuse, R14, RZ ;  /* 0x0000000e0d0e9227 */ /* 0x050fe200078e00ff */
[----:B-----5:R-:W-:Y:S03]  /*5230*/  @!P1 ISETP.NE.AND P0, PT, R10, 0x1, PT ;  /* 0x000000010a00980c */ /* 0x020fe60003f05270 */
[C---:B------:R-:W-:Y:S01]  /*5240*/  @!P1 IMAD.HI.U32 R11, R8.reuse, R11, RZ ;  /* 0x0000000b080b9227 */ /* 0x040fe200078e00ff */
[----:B------:R-:W-:Y:S04]  /*5250*/  @!P1 SHF.R.U32.HI R14, RZ, R15, R14 ;  /* 0x0000000fff0e9219 */ /* 0x000fe8000001160e */
[----:B--2---:R-:W-:Y:S01]  /*5260*/  @!P1 SHF.R.U32.HI R9, RZ, R0, R11 ;  /* 0x00000000ff099219 */ /* 0x004fe2000001160b */
[----:B------:R-:W-:Y:S01]  /*5270*/  SYNCS.ARRIVE.TRANS64.RED.A1T0 RZ, [UR8], RZ ;  /* 0x000000ffffff79a7 */ /* 0x000fe20008100408 */
[----:B------:R-:W-:Y:S02]  /*5280*/  @!P1 SEL R14, R13, R14, !P2 ;  /* 0x0000000e0d0e9207 */ /* 0x000fe40005000000 */
[----:B------:R-:W-:Y:S01]  /*5290*/  @!P1 SEL R9, R8, R9, !P0 ;  /* 0x0000000908099207 */ /* 0x000fe20004000000 */
[----:B------:R-:W1:Y:S04]  /*52a0*/  SYNCS.PHASECHK.TRANS64.TRYWAIT P5, [UR6+0x118], R12 ;  /* 0x0001180cff0075a7 */ /* 0x000e6800080a1106 */
[----:B------:R-:W-:Y:S02]  /*52b0*/  @!P1 IMAD.IADD R0, R9, 0x1, -R14 ;  /* 0x0000000109009824 */ /* 0x000fe400078e0a0e */
[----:B------:R-:W-:Y:S02]  /*52c0*/  @!P1 IMAD.IADD R9, R14, 0x1, -R9 ;  /* 0x000000010e099824 */ /* 0x000fe400078e0a09 */
[----:B------:R-:W-:Y:S02]  /*52d0*/  @!P1 IMAD R13, R0, R3, R13 ;  /* 0x00000003000d9224 */ /* 0x000fe400078e020d */
[----:B------:R-:W-:Y:S01]  /*52e0*/  @!P1 IMAD R8, R9, R10, R8 ;  /* 0x0000000a09089224 */ /* 0x000fe200078e0208 */
[----:B-1----:R-:W-:Y:S06]  /*52f0*/  @!P5 BRA `(.L_x_106) ;  /* 0x0000004800e4d947 */ /* 0x002fec0003800000 */
.L_x_196:
[----:B-1----:R-:W-:Y:S01]  /*5300*/  @!P4 IADD3 R3, P0, PT, R32, 0x580, RZ ;  /* 0x000005802003c810 */ /* 0x002fe20007f1e0ff */
[----:B------:R-:W-:Y:S01]  /*5310*/  VOTEU.ALL UP1, P4 ;  /* 0x0000000000ff7886 */ /* 0x000fe20002020000 */
[----:B------:R-:W-:Y:S01]  /*5320*/  UMOV UR20, 0x0 ;  /* 0x0000000000147882 */ /* 0x000fe20000000000 */
[----:B------:R-:W-:Y:S01]  /*5330*/  UMOV UR21, 0x10000000 ;  /* 0x1000000000157882 */ /* 0x000fe20000000000 */
[----:B------:R-:W-:Y:S01]  /*5340*/  @!P4 R2UR UR9, R3 ;  /* 0x000000000309c2ca */ /* 0x000fe200000e0000 */
[----:B------:R-:W-:Y:S01]  /*5350*/  @!P4 IMAD.X R0, RZ, RZ, R33, P0 ;  /* 0x000000ffff00c224 */ /* 0x000fe200000e0621 */
[----:B------:R-:W-:Y:S01]  /*5360*/  @!UP1 UIADD3 UR10, UPT, UPT, UR18, 0x40, URZ ;  /* 0x00000040120a9890 */ /* 0x000fe2000fffe0ff */
[----:B------:R-:W-:Y:S01]  /*5370*/  ISETP.NE.AND P0, PT, R30, 0x2, PT ;  /* 0x000000021e00780c */ /* 0x000fe20003f05270 */
[----:B------:R-:W-:Y:S01]  /*5380*/  UMOV UR11, UR19 ;  /* 0x00000013000b7c82 */ /* 0x000fe20008000000 */
[----:B------:R-:W-:Y:S01]  /*5390*/  UMOV UR12, UR36 ;  /* 0x00000024000c7c82 */ /* 0x000fe20008000000 */
[----:B------:R-:W-:Y:S01]  /*53a0*/  @!P4 R2UR UR8, R0 ;  /* 0x000000000008c2ca */ /* 0x000fe200000e0000 */
[----:B------:R-:W-:Y:S01]  /*53b0*/  IMAD.IADD R20, R8, 0x1, R147 ;  /* 0x0000000108147824 */ /* 0x000fe200078e0293 */
[----:B------:R-:W-:Y:S01]  /*53c0*/  @P3 R2UR UR36, R28 ;  /* 0x000000001c2432ca */ /* 0x000fe200000e0000 */
[----:B------:R-:W-:Y:S01]  /*53d0*/  IMAD.IADD R21, R13, 0x1, R170 ;  /* 0x000000010d157824 */ /* 0x000fe200078e02aa */
[----:B------:R-:W-:Y:S02]  /*53e0*/  SEL R0, RZ, 0x1, P0 ;  /* 0x00000001ff007807 */ /* 0x000fe40000000000 */
[----:B------:R-:W-:Y:S01]  /*53f0*/  LOP3.LUT R31, R31, 0x1, RZ, 0x3c, !PT ;  /* 0x000000011f1f7812 */ /* 0x000fe200078e3cff */
[----:B------:R-:W-:Y:S01]  /*5400*/  IMAD.U32 R10, RZ, RZ, UR9 ;  /* 0x00000009ff0a7e24 */ /* 0x000fe2000f8e00ff */
[----:B------:R-:W-:Y:S01]  /*5410*/  @!UP1 UIADD3 UR9, UPT, UPT, UR6, 0x108, URZ ;  /* 0x0000010806099890 */ /* 0x000fe2000fffe0ff */
[----:B------:R-:W-:Y:S02]  /*5420*/  LOP3.LUT R29, R29, R0, RZ, 0x3c, !PT ;  /* 0x000000001d1d7212 */ /* 0x000fe400078e3cff */
[----:B------:R-:W-:Y:S02]  /*5430*/  SEL R30, R30, RZ, P0 ;  /* 0x000000ff1e1e7207 */ /* 0x000fe40000000000 */
[----:B------:R-:W-:Y:S01]  /*5440*/  IMAD.U32 R11, RZ, RZ, UR8 ;  /* 0x00000008ff0b7e24 */ /* 0x000fe2000f8e00ff */
[----:B------:R-:W-:Y:S01]  /*5450*/  @!P4 R2UR UR14, R10 ;  /* 0x000000000a0ec2ca */ /* 0x000fe200000e0000 */
[----:B------:R-:W-:Y:S01]  /*5460*/  @!UP1 UIADD3 UR8, UPT, UPT, UR6, 0x2200, URZ ;  /* 0x0000220006089890 */ /* 0x000fe2000fffe0ff */
[----:B------:R-:W-:Y:S02]  /*5470*/  VOTEU.ALL UP1, P4 ;  /* 0x0000000000ff7886 */ /* 0x000fe40002020000 */
[----:B------:R-:W-:Y:S11]  /*5480*/  @!P4 R2UR UR15, R11 ;  /* 0x000000000b0fc2ca */ /* 0x000ff600000e0000 */
[----:B------:R-:W-:Y:S02]  /*5490*/  @!UPT UIADD3 URZ, UPT, UPT, URZ, URZ, URZ ;  /* 0x000000fffffff290 */ /* 0x000fe4000fffe0ff */
[----:B------:R2:W-:Y:S01]  /*54a0*/  @!UP1 UTMALDG.3D [UR8], [UR14], desc[UR20] ;  /* 0x000014080e0095b4 */ /* 0x0005e20008011000 */
[----:B------:R2:W-:Y:S01]  /*54b0*/  @!P4 SYNCS.ARRIVE.TRANS64.RED.A0TR RZ, [UR6+0x108], R23 ;  /* 0x00010817ffffc9a7 */ /* 0x0005e20008300406 */
[----:B------:R-:W-:Y:S01]  /*54c0*/  UPLOP3.LUT UP1, UPT, UPT, UPT, UPT, 0x80, 0x8 ;  /* 0x000000000008789c */ /* 0x000fe20003f2f070 */
[----:B------:R-:W-:Y:S01]  /*54d0*/  SYNCS.ARRIVE.TRANS64.RED.A1T0 RZ, [UR13], RZ ;  /* 0x000000ffffff79a7 */ /* 0x000fe2000810040d */
[----:B------:R-:W-:Y:S09]  /*54e0*/  @P3 BRA `(.L_x_107) ;  /* 0xfffffff400503947 */ /* 0x000ff2000383ffff */
[----:B------:R-:W-:-:S04]  /*54f0*/  SHF.L.U32 R3, R31, 0x1f, RZ ;  /* 0x0000001f1f037819 */ /* 0x000fc800000006ff */
[----:B------:R-:W1:Y:S02]  /*5500*/  SYNCS.PHASECHK.TRANS64.TRYWAIT P0, [UR6+0x110], R3 ;  /* 0x00011003ff0075a7 */ /* 0x000e640008001106 */
[----:B-1----:R-:W-:Y:S05]  /*5510*/  @!P0 BRA `(.L_x_108) ;  /* 0x0000004800748947 */ /* 0x002fea0003800000 */
.L_x_198:
[----:B-1----:R-:W-:-:S07]  /*5520*/  MOV R0, UR6 ;  /* 0x0000000600007c02 */ /* 0x002fce0008000f00 */
.L_x_109:
[----:B-1----:R-:W-:-:S04]  /*5530*/  SHF.L.U32 R3, R31, 0x1f, RZ ;  /* 0x0000001f1f037819 */ /* 0x002fc800000006ff */
[----:B------:R1:W4:Y:S03]  /*5540*/  SYNCS.PHASECHK.TRANS64.TRYWAIT P0, [R0+URZ+0x118], R3 ;  /* 0x00011803000075a7 */ /* 0x00032600080011ff */
[----:B----4-:R-:W-:Y:S05]  /*5550*/  @!P0 NANOSLEEP.SYNCS 0x989680 ;  /* 0x009896800000895d */ /* 0x010fea0003900000 */
[----:B------:R-:W4:Y:S02]  /*5560*/  @!P0 SYNCS.PHASECHK.TRANS64 P0, [R0+URZ+0x118], R3 ;  /* 0x00011803000085a7 */ /* 0x000f2400080010ff */
[----:B--2-4-:R-:W-:Y:S05]  /*5570*/  @P0 EXIT ;  /* 0x000000000000094d */ /* 0x014fea0003800000 */
[----:B------:R-:W-:Y:S05]  /*5580*/  BRA `(.L_x_109) ;  /* 0xfffffffc00e87947 */ /* 0x000fea000383ffff */
.L_x_98:
[----:B------:R-:W-:-:S06]  /*5590*/  UISETP.GE.AND UP1, UPT, UR10, 0x4, UPT ;  /* 0x000000040a00788c */ /* 0x000fcc000bf26270 */
[----:B------:R-:W-:-:S13]  /*55a0*/  PLOP3.LUT P0, PT, PT, PT, UP1, 0x80, 0x8 ;  /* 0x000000000008781c */ /* 0x000fda0003f0f018 */
[----:B------:R-:W-:Y:S05]  /*55b0*/  @!P0 EXIT ;  /* 0x000000000000894d */ /* 0x000fea0003800000 */
[----:B------:R-:W-:Y:S01]  /*55c0*/  BAR.SYNC.DEFER_BLOCKING 0x6, 0xa0 ;  /* 0x0182800000007b1d */ /* 0x000fe20000010000 */
[C---:B------:R-:W-:Y:S01]  /*55d0*/  IMAD.SHL.U32 R3, R189.reuse, 0x40, RZ ;  /* 0x00000040bd037824 */ /* 0x040fe200078e00ff */
[C---:B------:R-:W-:Y:S01]  /*55e0*/  LOP3.LUT R193, R189.reuse, 0x60, RZ, 0xc0, !PT ;  /* 0x00000060bdc17812 */ /* 0x040fe200078ec0ff */
[C---:B------:R-:W-:Y:S01]  /*55f0*/  IMAD.SHL.U32 R172, R189.reuse, 0x8, RZ ;  /* 0x00000008bdac7824 */ /* 0x040fe200078e00ff */
[C---:B------:R-:W-:Y:S01]  /*5600*/  LOP3.LUT R191, R189.reuse, 0x2, RZ, 0xc0, !PT ;  /* 0x00000002bdbf7812 */ /* 0x040fe200078ec0ff */
[----:B------:R-:W-:Y:S01]  /*5610*/  IMAD.U32 R79, R189, 0x10000, RZ ;  /* 0x00010000bd4f7824 */ /* 0x000fe200078e00ff */
[----:B------:R-:W-:Y:S02]  /*5620*/  UMOV UR49, 0x400 ;  /* 0x0000040000317882 */ /* 0x000fe40000000000 */
[----:B------:R-:W1:Y:S01]  /*5630*/  LDC R177, c[0x0][0x370] ;  /* 0x0000dc00ffb17b82 */ /* 0x000e620000000800 */
[----:B------:R-:W-:Y:S01]  /*5640*/  ULEA UR49, UR37, UR49, 0x18 ;  /* 0x0000003125317291 */ /* 0x000fe2000f8ec0ff */
[----:B------:R-:W-:Y:S01]  /*5650*/  LOP3.LUT R5, R3, 0x180, RZ, 0xc0, !PT ;  /* 0x0000018003057812 */ /* 0x000fe200078ec0ff */
[----:B------:R-:W-:Y:S01]  /*5660*/  HFMA2 R196, -RZ, RZ, 0, 0 ;  /* 0x00000000ffc47431 */ /* 0x000fe200000001ff */
[----:B------:R-:W-:Y:S01]  /*5670*/  LOP3.LUT R79, R79, 0x600000, RZ, 0xc0, !PT ;  /* 0x006000004f4f7812 */ /* 0x000fe200078ec0ff */
[----:B------:R-:W-:Y:S01]  /*5680*/  UIADD3 UR4, UPT, UPT, UR49, 0x4200, URZ ;  /* 0x0000420031047890 */ /* 0x000fe2000fffe0ff */
[----:B------:R-:W-:Y:S01]  /*5690*/  LOP3.LUT R172, R5, 0x30, R172, 0xf8, !PT ;  /* 0x0000003005ac7812 */ /* 0x000fe200078ef8ac */
[----:B------:R-:W-:Y:S01]  /*56a0*/  IMAD.MOV.U32 R76, RZ, RZ, RZ ;  /* 0x000000ffff4c7224 */ /* 0x000fe200078e00ff */
[----:B------:R-:W2:Y:S01]  /*56b0*/  LDC R74, c[0x0][0xb0c] ;  /* 0x0002c300ff4a7b82 */ /* 0x000ea20000000800 */
[----:B------:R-:W-:-:S02]  /*56c0*/  LOP3.LUT R189, R189, 0x4, RZ, 0xc0, !PT ;  /* 0x00000004bdbd7812 */ /* 0x000fc400078ec0ff */
[----:B------:R-:W-:Y:S02]  /*56d0*/  CS2R R182, SRZ ;  /* 0x0000000000b67805 */ /* 0x000fe4000001ff00 */
[----:B------:R-:W-:Y:S02]  /*56e0*/  LOP3.LUT R172, R172, 0x1e40, R3, 0xf8, !PT ;  /* 0x00001e40acac7812 */ /* 0x000fe400078ef803 */
[----:B------:R-:W-:Y:S02]  /*56f0*/  CS2R R180, SRZ ;  /* 0x0000000000b47805 */ /* 0x000fe4000001ff00 */
[----:B------:R-:W-:Y:S01]  /*5700*/  IADD3 R188, PT, PT, -R189, 0x2, RZ ;  /* 0x00000002bdbc7810 */ /* 0x000fe20007ffe1ff */
[----:B------:R-:W-:Y:S01]  /*5710*/  IMAD.MOV R176, RZ, RZ, -R191 ;  /* 0x000000ffffb07224 */ /* 0x000fe200078e0abf */
[----:B------:R-:W-:Y:S01]  /*5720*/  MOV R192, UR4 ;  /* 0x0000000400c07c02 */ /* 0x000fe20008000f00 */
[----:B------:R-:W3:Y:S01]  /*5730*/  LDC R174, c[0x0][0xb20] ;  /* 0x0002c800ffae7b82 */ /* 0x000ee20000000800 */
[----:B------:R-:W4:Y:S01]  /*5740*/  LDS R0, [UR49+0x1e0] ;  /* 0x0001e031ff007984 */ /* 0x000f220008000800 */
[----:B------:R-:W-:Y:S01]  /*5750*/  VIADD R190, R172, UR49 ;  /* 0x00000031acbe7c36 */ /* 0x000fe20008000000 */
[----:B------:R-:W1:Y:S01]  /*5760*/  LDCU.64 UR52, c[0x0][0x348] ;  /* 0x00006900ff3477ac */ /* 0x000e620008000a00 */
[----:B------:R-:W-:-:S02]  /*5770*/  IMAD.MOV R175, RZ, RZ, -R189 ;  /* 0x000000ffffaf7224 */ /* 0x000fc400078e0abd */
[----:B------:R-:W-:Y:S01]  /*5780*/  VIADD R190, R190, 0x200 ;  /* 0x00000200bebe7836 */ /* 0x000fe20000000000 */
[----:B------:R-:W1:Y:S01]  /*5790*/  LDCU.64 UR38, c[0x0][0x888] ;  /* 0x00011100ff2677ac */ /* 0x000e620008000a00 */
[----:B------:R-:W1:Y:S01]  /*57a0*/  LDC R73, c[0x0][0xb30] ;  /* 0x0002cc00ff497b82 */ /* 0x000e620000000800 */
[----:B------:R-:W1:Y:S01]  /*57b0*/  LDCU.64 UR44, c[0x0][0x890] ;  /* 0x00011200ff2c77ac */ /* 0x000e620008000a00 */
[----:B------:R-:W-:-:S06]  /*57c0*/  UIADD3 UR48, UPT, UPT, UR49, 0x200, URZ ;  /* 0x0000020031307890 */ /* 0x000fcc000fffe0ff */
[----:B------:R-:W1:Y:S08]  /*57d0*/  LDC.64 R168, c[0x0][0xb10] ;  /* 0x0002c400ffa87b82 */ /* 0x000e700000000a00 */
[----:B------:R-:W1:Y:S08]  /*57e0*/  LDC.64 R70, c[0x0][0xb18] ;  /* 0x0002c600ff467b82 */ /* 0x000e700000000a00 */
[----:B------:R-:W1:Y:S08]  /*57f0*/  LDC.64 R68, c[0x0][0xb28] ;  /* 0x0002ca00ff447b82 */ /* 0x000e700000000a00 */
[----:B------:R-:W1:Y:S01]  /*5800*/  LDC.64 R166, c[0x0][0x8b0] ;  /* 0x00022c00ffa67b82 */ /* 0x000e620000000a00 */
[----:B----4-:R-:W-:-:S07]  /*5810*/  IMAD.IADD R79, R0, 0x1, R79 ;  /* 0x00000001004f7824 */ /* 0x010fce00078e024f */
[----:B------:R-:W4:Y:S08]  /*5820*/  LDC.64 R164, c[0x0][0x8a8] ;  /* 0x00022a00ffa47b82 */ /* 0x000f300000000a00 */
[----:B--23--:R-:W1:Y:S02]  /*5830*/  LDC R178, c[0x0][0x374] ;  /* 0x0000dd00ffb27b82 */ /* 0x00ce640000000800 */
.L_x_136:
[----:B------:R-:W-:Y:S02]  /*5840*/  LEA R0, R196, UR49, 0x3 ;  /* 0x00000031c4007c11 */ /* 0x000fe4000f8e18ff */
[----:B------:R-:W-:Y:S02]  /*5850*/  SHF.L.U32 R3, R182, 0x1f, RZ ;  /* 0x0000001fb6037819 */ /* 0x000fe400000006ff */
[----:B-1----:R-:W-:Y:S02]  /*5860*/  LEA R16, R196, UR49, 0x4 ;  /* 0x00000031c4107c11 */ /* 0x002fe4000f8e20ff */
[----:B------:R-:W2:Y:S02]  /*5870*/  SYNCS.PHASECHK.TRANS64.TRYWAIT P0, [R0+URZ+0x130], R3 ;  /* 0x00013003000075a7 */ /* 0x000ea400080011ff */
[----:B--2---:R-:W-:Y:S05]  /*5880*/  @!P0 BRA `(.L_x_110) ;  /* 0x0000004400b08947 */ /* 0x004fea0003800000 */
.L_x_199:
[----:B------:R-:W3:Y:S01]  /*5890*/  LDC.64 R12, c[0x0][0xb10] ;  /* 0x0002c400ff0c7b82 */ /* 0x000ee20000000a00 */
[----:B------:R-:W4:Y:S01]  /*58a0*/  LDS.128 R16, [R16+0x1c0] ;  /* 0x0001c00010107984 */ /* 0x000f220000000c00 */
[----:B-1----:R-:W-:Y:S01]  /*58b0*/  ISETP.NE.AND P1, PT, R73, 0x1, PT ;  /* 0x000000014900780c */ /* 0x002fe20003f25270 */
[----:B--2---:R-:W-:Y:S01]  /*58c0*/  VIADD R0, R0, 0x140 ;  /* 0x0000014000007836 */ /* 0x004fe20000000000 */
[----:B------:R-:W-:Y:S04]  /*58d0*/  ISETP.GE.AND P0, PT, R72, 0x1, PT ;  /* 0x000000014800780c */ /* 0x000fe80003f06270 */
[----:B------:R-:W1:Y:S01]  /*58e0*/  LDC.64 R10, c[0x0][0xb18] ;  /* 0x0002c600ff0a7b82 */ /* 0x000e620000000a00 */
[----:B------:R-:W-:Y:S01]  /*58f0*/  PRMT R0, RZ, 0x654, R0 ;  /* 0x00000654ff007816 */ /* 0x000fe20000000000 */
[----:B------:R-:W-:Y:S01]  /*5900*/  @!PT LDS RZ, [RZ] ;  /* 0x00000000fffff984 */ /* 0x000fe20000000800 */
[----:B------:R-:W-:Y:S01]  /*5910*/  @!PT LDS RZ, [RZ] ;  /* 0x00000000fffff984 */ /* 0x000fe20000000800 */
[----:B------:R-:W-:Y:S01]  /*5920*/  @!PT LDS RZ, [RZ] ;  /* 0x00000000fffff984 */ /* 0x000fe20000000800 */
[----:B------:R-:W-:Y:S01]  /*5930*/  @!PT LDS RZ, [RZ] ;  /* 0x00000000fffff984 */ /* 0x000fe20000000800 */
[----:B------:R2:W-:Y:S06]  /*5940*/  MEMBAR.ALL.CTA ;  /* 0x0000000000007992 */ /* 0x0005ec0000008000 */
[----:B--2---:R-:W2:Y:S01]  /*5950*/  FENCE.VIEW.ASYNC.S ;  /* 0x00000000000073c6 */ /* 0x004ea20000000000 */
[----:B------:R-:W1:Y:S08]  /*5960*/  @!P1 LDC R14, c[0x0][0xb20] ;  /* 0x0002c800ff0e9b82 */ /* 0x000e700000000800 */
[----:B------:R-:W1:Y:S01]  /*5970*/  @!P1 LDC R9, c[0x0][0xb0c] ;  /* 0x0002c300ff099b82 */ /* 0x000e620000000800 */
[----:B--2---:R2:W-:Y:S01]  /*5980*/  SYNCS.ARRIVE.TRANS64.RED.A1T0 RZ, [R0+URZ], RZ ;  /* 0x000000ff00ff79a7 */ /* 0x0045e200081004ff */
[----:B----4-:R-:W-:Y:S04]  /*5990*/  LOP3.LUT P4, RZ, R18, 0x1, RZ, 0xc0, !PT ;  /* 0x0000000112ff7812 */ /* 0x010fe8000788c0ff */
[----:B------:R-:W-:Y:S09]  /*59a0*/  P2R R194, PR, RZ, 0x10 ;  /* 0x00000010ffc27803 */ /* 0x000ff20000000000 */
[----:B------:R-:W-:Y:S02]  /*59b0*/  @P4 MOV R77, R16 ;  /* 0x00000010004d4202 */ /* 0x000fe40000000f00 */
[----:B------:R-:W-:Y:S01]  /*59c0*/  @P4 LOP3.LUT R75, R17, 0xffff, RZ, 0xc0, !PT ;  /* 0x0000ffff114b4812 */ /* 0x000fe200078ec0ff */
[----:B--23--:R-:W-:Y:S06]  /*59d0*/  @!P0 BRA `(.L_x_111) ;  /* 0x0000000000a48947 */ /* 0x00cfec0003800000 */
[----:B------:R-:W-:Y:S01]  /*59e0*/  IMAD.HI.U32 R23, R178, R71, RZ ;  /* 0x00000047b2177227 */ /* 0x000fe200078e00ff */
[----:B------:R-:W-:Y:S02]  /*59f0*/  ISETP.NE.AND P0, PT, R70, 0x1, PT ;  /* 0x000000014600780c */ /* 0x000fe40003f05270 */
[----:B------:R-:W-:Y:S01]  /*5a00*/  ISETP.NE.AND P2, PT, R72, 0x1, PT ;  /* 0x000000014800780c */ /* 0x000fe20003f45270 */
[----:B------:R-:W-:Y:S01]  /*5a10*/  IMAD.HI.U32 R22, R177, R168, RZ ;  /* 0x000000a8b1167227 */ /* 0x000fe200078e00ff */
[----:B------:R-:W-:Y:S02]  /*5a20*/  SHF.R.U32.HI R23, RZ, R174, R23 ;  /* 0x000000aeff177219 */ /* 0x000fe40000011617 */
[----:B------:R-:W-:Y:S01]  /*5a30*/  ISETP.NE.AND P3, PT, R74, 0x1, PT ;  /* 0x000000014a00780c */ /* 0x000fe20003f65270 */
[----:B------:R-:W-:Y:S01]  /*5a40*/  IMAD.HI.U32 R26, R77, R168, RZ ;  /* 0x000000a84d1a7227 */ /* 0x000fe200078e00ff */
[----:B------:R-:W-:Y:S02]  /*5a50*/  SHF.R.U32.HI R22, RZ, R169, R22 ;  /* 0x000000a9ff167219 */ /* 0x000fe40000011616 */
[----:B------:R-:W-:Y:S01]  /*5a60*/  SEL R3, R178, R23, !P0 ;  /* 0x00000017b2037207 */ /* 0x000fe20004000000 */
[----:B------:R-:W-:Y:S01]  /*5a70*/  IMAD.HI.U32 R23, R75, R71, RZ ;  /* 0x000000474b177227 */ /* 0x000fe200078e00ff */
[----:B------:R-:W-:Y:S02]  /*5a80*/  SEL R7, R177, R22, !P3 ;  /* 0x00000016b1077207 */ /* 0x000fe40005800000 */
[----:B------:R-:W-:Y:S01]  /*5a90*/  SHF.R.U32.HI R26, RZ, R169, R26 ;  /* 0x000000a9ff1a7219 */ /* 0x000fe2000001161a */
[-C--:B------:R-:W-:Y:S04]  /*5aa0*/  IMAD.HI.U32 R22, R3, R68.reuse, RZ ;  /* 0x0000004403167227 */ /* 0x080fe800078e00ff */
[----:B------:R-:W-:Y:S01]  /*5ab0*/  IMAD.HI.U32 R24, R7, R68, RZ ;  /* 0x0000004407187227 */ /* 0x000fe200078e00ff */
[-C--:B------:R-:W-:Y:S02]  /*5ac0*/  @P2 SHF.R.U32.HI R3, RZ, R69.reuse, R22 ;  /* 0x00000045ff032219 */ /* 0x080fe40000011616 */
[----:B------:R-:W-:Y:S02]  /*5ad0*/  SHF.R.U32.HI R22, RZ, R174, R23 ;  /* 0x000000aeff167219 */ /* 0x000fe40000011617 */
[----:B------:R-:W-:Y:S01]  /*5ae0*/  @P2 SHF.R.U32.HI R7, RZ, R69, R24 ;  /* 0x00000045ff072219 */ /* 0x000fe20000011618 */
[C---:B------:R-:W-:Y:S01]  /*5af0*/  IMAD R2, R72.reuse, R3, RZ ;  /* 0x0000000348027224 */ /* 0x040fe200078e02ff */
[----:B------:R-:W-:Y:S02]  /*5b00*/  SEL R5, R75, R22, !P0 ;  /* 0x000000164b057207 */ /* 0x000fe40004000000 */
[----:B------:R-:W-:Y:S01]  /*5b10*/  SEL R3, R77, R26, !P3 ;  /* 0x0000001a4d037207 */ /* 0x000fe20005800000 */
[----:B------:R-:W-:Y:S01]  /*5b20*/  IMAD R4, R72, R7, RZ ;  /* 0x0000000748047224 */ /* 0x000fe200078e02ff */
[C---:B------:R-:W-:Y:S01]  /*5b30*/  ISETP.GE.AND P0, PT, R5.reuse, R2, PT ;  /* 0x000000020500720c */ /* 0x040fe20003f06270 */
[----:B------:R-:W-:Y:S03]  /*5b40*/  IMAD.HI.U32 R6, R5, R68, RZ ;  /* 0x0000004405067227 */ /* 0x000fe600078e00ff */
[----:B------:R-:W-:Y:S01]  /*5b50*/  ISETP.GE.OR P0, PT, R3, R4, P0 ;  /* 0x000000040300720c */ /* 0x000fe20000706670 */
[----:B------:R-:W-:Y:S01]  /*5b60*/  IMAD.MOV R4, RZ, RZ, -R3 ;  /* 0x000000ffff047224 */ /* 0x000fe200078e0a03 */
[-C--:B------:R-:W-:Y:S03]  /*5b70*/  SHF.R.U32.HI R6, RZ, R69.reuse, R6 ;  /* 0x00000045ff067219 */ /* 0x080fe60000011606 */
[----:B------:R-:W-:Y:S01]  /*5b80*/  IMAD R77, R74, R4, R77 ;  /* 0x000000044a4d7224 */ /* 0x000fe200078e024d */
[----:B------:R-:W-:Y:S05]  /*5b90*/  SEL R15, R5, R6, !P2 ;  /* 0x00000006050f7207 */ /* 0x000fea0005000000 */
[----:B------:R-:W-:Y:S02]  /*5ba0*/  IMAD.MOV R6, RZ, RZ, -R15 ;  /* 0x000000ffff067224 */ /* 0x000fe400078e0a0f */
[C---:B------:R-:W-:Y:S04]  /*5bb0*/  @!P0 IMAD.HI.U32 R2, R3.reuse, R68, RZ ;  /* 0x0000004403028227 */ /* 0x040fe800078e00ff */
[----:B------:R-:W-:Y:S01]  /*5bc0*/  IMAD R6, R72, R6, R5 ;  /* 0x0000000648067224 */ /* 0x000fe200078e0205 */
[----:B------:R-:W-:Y:S04]  /*5bd0*/  @!P0 SHF.R.U32.HI R2, RZ, R69, R2 ;  /* 0x00000045ff028219 */ /* 0x000fe80000011602 */
[----:B------:R-:W-:Y:S02]  /*5be0*/  @!P0 SEL R0, R3, R2, !P2 ;  /* 0x0000000203008207 */ /* 0x000fe40005000000 */
[----:B------:R-:W-:Y:S02]  /*5bf0*/  IADD3 R2, PT, PT, -R5, RZ, RZ ;  /* 0x000000ff05027210 */ /* 0x000fe40007ffe1ff */
[----:B------:R-:W-:Y:S01]  /*5c00*/  @!P0 IADD3 R8, PT, PT, R15, -R0, RZ ;  /* 0x800000000f088210 */ /* 0x000fe20007ffe0ff */
[----:B------:R-:W-:Y:S02]  /*5c10*/  @!P0 IMAD R0, R7, R6, R0 ;  /* 0x0000000607008224 */ /* 0x000fe400078e0200 */
[----:B------:R-:W-:Y:S02]  /*5c20*/  IMAD R75, R70, R2, R75 ;  /* 0x00000002464b7224 */ /* 0x000fe400078e024b */
[----:B------:R-:W-:Y:S02]  /*5c30*/  @!P0 IMAD R5, R8, R72, R3 ;  /* 0x0000004808058224 */ /* 0x000fe400078e0203 */
[----:B------:R-:W-:Y:S04]  /*5c40*/  @!P0 IMAD.MOV.U32 R3, RZ, RZ, R0 ;  /* 0x000000ffff038224 */ /* 0x000fe800078e0000 */
[----:B------:R-:W-:Y:S02]  /*5c50*/  IMAD R77, R3, R74, R77 ;  /* 0x0000004a034d7224 */ /* 0x000fe400078e024d */
[----:B------:R-:W-:Y:S07]  /*5c60*/  IMAD R75, R5, R70, R75 ;  /* 0x00000046054b7224 */ /* 0x000fee00078e024b */
.L_x_111:
[----:B-1----:R-:W-:Y:S01]  /*5c70*/  @!P1 ISETP.NE.AND P0, PT, R10, 0x1, PT ;  /* 0x000000010a00980c */ /* 0x002fe20003f05270 */
[----:B------:R-:W-:Y:S01]  /*5c80*/  @!P1 IMAD.HI.U32 R0, R77, R12, RZ ;  /* 0x0000000c4d009227 */ /* 0x000fe200078e00ff */
[----:B------:R-:W-:Y:S01]  /*5c90*/  @!P1 ISETP.NE.AND P2, PT, R9, 0x1, PT ;  /* 0x000000010900980c */ /* 0x000fe20003f45270 */
[----:B------:R-:W-:Y:S01]  /*5ca0*/  ULOP3.LUT UP0, URZ, UR48, 0x1b0, URZ, 0xc0, !UPT ;  /* 0x000001b030ff7892 */ /* 0x000fe2000f80c0ff */
[----:B------:R-:W-:Y:S01]  /*5cb0*/  R2UR UR42, R21 ;  /* 0x00000000152a72ca */ /* 0x000fe200000e0000 */
[----:B------:R-:W-:Y:S01]  /*5cc0*/  @!P1 IMAD.HI.U32 R3, R75, R11, RZ ;  /* 0x0000000b4b039227 */ /* 0x000fe200078e00ff */
[----:B------:R-:W-:Y:S02]  /*5cd0*/  @!P1 SHF.R.U32.HI R0, RZ, R13, R0 ;  /* 0x0000000dff009219 */ /* 0x000fe40000011600 */
[----:B------:R-:W-:Y:S01]  /*5ce0*/  R2UR UR41, R20 ;  /* 0x00000000142972ca */ /* 0x000fe200000e0000 */
[----:B------:R-:W-:Y:S01]  /*5cf0*/  VIADD R196, R196, 0x1 ;  /* 0x00000001c4c47836 */ /* 0x000fe20000000000 */
[----:B------:R-:W-:Y:S02]  /*5d00*/  @!P1 SHF.R.U32.HI R2, RZ, R14, R3 ;  /* 0x0000000eff029219 */ /* 0x000fe40000011603 */
[----:B------:R-:W-:Y:S02]  /*5d10*/  @!P1 SEL R3, R77, R0, !P2 ;  /* 0x000000004d039207 */ /* 0x000fe40005000000 */
[----:B------:R-:W-:Y:S02]  /*5d20*/  @!P1 SEL R2, R75, R2, !P0 ;  /* 0x000000024b029207 */ /* 0x000fe40004000000 */
[----:B------:R-:W-:Y:S01]  /*5d30*/  @P4 SHF.R.U32.HI R179, RZ, 0x10, R17 ;  /* 0x00000010ffb34819 */ /* 0x000fe20000011611 */
[----:B------:R-:W-:Y:S02]  /*5d40*/  USHF.L.U32 UR42, UR42, 0x7, URZ ;  /* 0x000000072a2a7899 */ /* 0x000fe400080006ff */
[----:B------:R-:W-:Y:S02]  /*5d50*/  @!P1 IMAD.IADD R0, R2, 0x1, -R3 ;  /* 0x0000000102009824 */ /* 0x000fe400078e0a03 */
[----:B------:R-:W-:Y:S01]  /*5d60*/  @!P1 IMAD.IADD R2, R3, 0x1, -R2 ;  /* 0x0000000103029824 */ /* 0x000fe200078e0a02 */
[----:B------:R-:W-:Y:S01]  /*5d70*/  USHF.L.U32 UR41, UR41, 0x7, URZ ;  /* 0x0000000729297899 */ /* 0x000fe200080006ff */
[----:B------:R-:W-:Y:S02]  /*5d80*/  @!P1 IMAD R77, R0, R9, R77 ;  /* 0x00000009004d9224 */ /* 0x000fe400078e024d */
[----:B------:R-:W-:Y:S01]  /*5d90*/  @!P1 IMAD R75, R2, R10, R75 ;  /* 0x0000000a024b9224 */ /* 0x000fe200078e024b */
[----:B------:R-:W-:Y:S08]  /*5da0*/  BRA.U !UP0, `(.L_x_112) ;  /* 0x0000000108407547 */ /* 0x000ff0000b800000 */
[----:B------:R-:W1:Y:S01]  /*5db0*/  LDCU.64 UR8, c[0x4][0x80] ;  /* 0x01001000ff0877ac */ /* 0x000e620008000a00 */
[----:B------:R-:W-:Y:S01]  /*5dc0*/  MOV R3, 0x0 ;  /* 0x0000000000037802 */ /* 0x000fe20000000f00 */
[----:B------:R-:W-:Y:S02]  /*5dd0*/  HFMA2 R12, -RZ, RZ, 0, 5.9604644775390625e-08 ;  /* 0x00000001ff0c7431 */ /* 0x000fe400000001ff */
[----:B------:R-:W-:Y:S02]  /*5de0*/  IMAD.MOV.U32 R8, RZ, RZ, 0x70 ;  /* 0x00000070ff087424 */ /* 0x000fe400078e00ff */
[----:B------:R-:W-:Y:S01]  /*5df0*/  IMAD.MOV.U32 R13, RZ, RZ, RZ ;  /* 0x000000ffff0d7224 */ /* 0x000fe200078e00ff */
[----:B------:R-:W2:Y:S01]  /*5e00*/  LDCU.64 UR6, c[0x4][0x88] ;  /* 0x01001100ff0677ac */ /* 0x000ea20008000a00 */
[----:B------:R-:W3:Y:S01]  /*5e10*/  LDC.64 R2, c[0x4][R3] ;  /* 0x0100000003027b82 */ /* 0x000ee20000000a00 */
[----:B------:R-:W4:Y:S01]  /*5e20*/  LDCU.64 UR4, c[0x4][0x8] ;  /* 0x01000100ff0477ac */ /* 0x000f220008000a00 */
[----:B-1----:R-:W-:Y:S01]  /*5e30*/  MOV R5, UR9 ;  /* 0x0000000900057c02 */ /* 0x002fe20008000f00 */
[----:B------:R-:W-:Y:S01]  /*5e40*/  IMAD.U32 R4, RZ, RZ, UR8 ;  /* 0x00000008ff047e24 */ /* 0x000fe2000f8e00ff */
[----:B--2---:R-:W-:Y:S01]  /*5e50*/  MOV R7, UR7 ;  /* 0x0000000700077c02 */ /* 0x004fe20008000f00 */
[----:B------:R-:W-:Y:S01]  /*5e60*/  IMAD.U32 R6, RZ, RZ, UR6 ;  /* 0x00000006ff067e24 */ /* 0x000fe2000f8e00ff */
[----:B----4-:R-:W-:Y:S01]  /*5e70*/  MOV R11, UR5 ;  /* 0x00000005000b7c02 */ /* 0x010fe20008000f00 */
[----:B------:R-:W-:Y:S02]  /*5e80*/  IMAD.U32 R10, RZ, RZ, UR4 ;  /* 0x00000004ff0a7e24 */ /* 0x000fe4000f8e00ff */
[----:B------:R-:W-:Y:S07]  /*5e90*/  LEPC R20, `(.L_x_112) ;  /* 0x000000001014794e */ /* 0x000fee0000000000 */
[----:B---3-5:R-:W-:Y:S05]  /*5ea0*/  CALL.ABS.NOINC R2 ;  /* 0x0000000002007343 */ /* 0x028fea0003c00000 */
.L_x_112:
[----:B------:R-:W-:Y:S01]  /*5eb0*/  LOP3.LUT P0, RZ, R192, 0x1b0, RZ, 0xc0, !PT ;  /* 0x000001b0c0ff7812 */ /* 0x000fe2000780c0ff */
[----:B------:R-:W-:Y:S11]  /*5ec0*/  BSSY.RECONVERGENT B6, `(.L_x_113) ;  /* 0x0000013000067945 */ /* 0x000ff60003800200 */
[----:B------:R-:W-:Y:S01]  /*5ed0*/  @!UPT UIADD3 URZ, UPT, UPT, URZ, URZ, URZ ;  /* 0x000000fffffff290 */ /* 0x000fe2000fffe0ff */
[----:B------:R-:W-:Y:S05]  /*5ee0*/  @!P0 BRA `(.L_x_114) ;  /* 0x0000000000408947 */ /* 0x000fea0003800000 */
        /* <DEDUP_REMOVED lines=16> */
.L_x_114:
[----:B------:R-:W-:Y:S05]  /*5ff0*/  BSYNC.RECONVERGENT B6 ;  /* 0x0000000000067941 */ /* 0x000fea0003800200 */
.L_x_113:
[----:B------:R-:W-:Y:S01]  /*6000*/  ISETP.NE.U32.AND P4, PT, R166, RZ, PT ;  /* 0x000000ffa600720c */ /* 0x000fe20003f85070 */
[----:B------:R-:W-:Y:S01]  /*6010*/  UISETP.NE.AND UP2, UPT, UR50, URZ, UPT ;  /* 0x000000ff3200728c */ /* 0x000fe2000bf45270 */
[----:B------:R-:W-:Y:S01]  /*6020*/  ISETP.NE.U32.AND P2, PT, RZ, UR38, PT ;  /* 0x00000026ff007c0c */ /* 0x000fe2000bf45070 */
[----:B------:R-:W-:Y:S01]  /*6030*/  UISETP.NE.U32.AND UP1, UPT, UR44, URZ, UPT ;  /* 0x000000ff2c00728c */ /* 0x000fe2000bf25070 */
[----:B------:R-:W-:Y:S01]  /*6040*/  ISETP.NE.AND.EX P4, PT, R167, RZ, PT, P4 ;  /* 0x000000ffa700720c */ /* 0x000fe20003f85340 */
[----:B------:R-:W-:Y:S01]  /*6050*/  UPLOP3.LUT UP0, UPT, UPT, UPT, UPT, 0x40, 0x4 ;  /* 0x000000000004789c */ /* 0x000fe20003f0e870 */
[----:B------:R-:W-:Y:S01]  /*6060*/  ISETP.NE.AND.EX P2, PT, RZ, UR39, PT, P2 ;  /* 0x00000027ff007c0c */ /* 0x000fe2000bf45320 */
[----:B------:R-:W-:Y:S01]  /*6070*/  UISETP.NE.AND.EX UP1, UPT, UR45, URZ, UPT, UP1 ;  /* 0x000000ff2d00728c */ /* 0x000fe2000bf25310 */
[----:B------:R-:W-:Y:S04]  /*6080*/  PLOP3.LUT P1, PT, PT, PT, UP2, 0x80, 0x8 ;  /* 0x000000000008781c */ /* 0x000fe80003f2f028 */
[----:B------:R-:W-:Y:S06]  /*6090*/  @UP2 UPLOP3.LUT UP0, UPT, UPT, UPT, UP1, 0x80, 0x8 ;  /* 0x000000000008289c */ /* 0x000fec0003f0f010 */
[----:B------:R-:W-:Y:S01]  /*60a0*/  PLOP3.LUT P0, PT, PT, PT, UP0, 0x80, 0x8 ;  /* 0x000000000008781c */ /* 0x000fe20003f0f008 */
[----:B------:R-:W-:Y:S01]  /*60b0*/  @!UPT UIADD3 URZ, UPT, UPT, URZ, URZ, URZ ;  /* 0x000000fffffff290 */ /* 0x000fe2000fffe0ff */
[----:B------:R-:W-:Y:S11]  /*60c0*/  BRA.U !UP1, `(.L_x_115) ;  /* 0x0000000109387547 */ /* 0x000ff6000b800000 */
[----:B------:R-:W-:Y:S01]  /*60d0*/  UISETP.NE.U32.AND UP0, UPT, UR38, URZ, UPT ;  /* 0x000000ff2600728c */ /* 0x000fe2000bf05070 */
[----:B------:R-:W-:Y:S02]  /*60e0*/  HFMA2 R0, -RZ, RZ, 0, 5.9604644775390625e-08 ;  /* 0x00000001ff007431 */ /* 0x000fe400000001ff */
[----:B------:R-:W-:Y:S01]  /*60f0*/  IMAD.MOV.U32 R171, RZ, RZ, 0x1 ;  /* 0x00000001ffab7424 */ /* 0x000fe200078e00ff */
[----:B------:R-:W-:Y:S06]  /*6100*/  UISETP.NE.AND.EX UP0, UPT, UR39, URZ, UPT, UP0 ;  /* 0x000000ff2700728c */ /* 0x000fec000bf05300 */
[----:B------:R-:W-:Y:S05]  /*6110*/  PLOP3.LUT P3, PT, PT, PT, UP0, 0x80, 0x8 ;  /* 0x000000000008781c */ /* 0x000fea0003f6f008 */
[----:B------:R-:W1:Y:S01]  /*6120*/  @UP0 LDCU.64 UR6, c[0x0][0x888] ;  /* 0x00011100ff0607ac */ /* 0x000e620008000a00 */
[----:B------:R-:W-:Y:S07]  /*6130*/  @UP0 UIMAD UR4, UR36, UR44, URZ ;  /* 0x0000002c240402a4 */ /* 0x000fee000f8e02ff */
[----:B------:R-:W-:Y:S01]  /*6140*/  @!P3 PRMT R171, R0, 0x7610, R171 ;  /* 0x0000761000abb816 */ /* 0x000fe200000000ab */
[----:B-1----:R-:W-:Y:S03]  /*6150*/  @UP0 UIMAD.WIDE UR6, UR4, 0x4, UR6 ;  /* 0x00000004040608a5 */ /* 0x002fe6000f8e0206 */
[----:B------:R-:W1:Y:S03]  /*6160*/  @!UP0 LDCU UR4, c[0x0][0x880] ;  /* 0x00011000ff0487ac */ /* 0x000e660008000800 */
[----:B------:R-:W-:Y:S01]  /*6170*/  IMAD.U32 R2, RZ, RZ, UR6 ;  /* 0x00000006ff027e24 */ /* 0x000fe2000f8e00ff */
[----:B------:R-:W-:Y:S05]  /*6180*/  MOV R3, UR7 ;  /* 0x0000000700037c02 */ /* 0x000fea0008000f00 */
[----:B-----5:R2:W5:Y:S02]  /*6190*/  @P3 LDG.E R81, desc[UR46][R2.64] ;  /* 0x0000002e02513981 */ /* 0x020564000c1e1900 */
[----:B-12---:R-:W-:Y:S02]  /*61a0*/  @!P3 IMAD.U32 R81, RZ, RZ, UR4 ;  /* 0x00000004ff51be24 */ /* 0x006fe4000f8e00ff */
.L_x_115:
[----:B------:R-:W-:Y:S05]  /*61b0*/  @!P4 BRA `(.L_x_116) ;  /* 0x000000000020c947 */ /* 0x000fea0003800000 */
[----:B------:R-:W-:Y:S04]  /*61c0*/  ISETP.NE.U32.AND P3, PT, R164, RZ, PT ;  /* 0x000000ffa400720c */ /* 0x000fe80003f65070 */
[----:B------:R-:W-:Y:S11]  /*61d0*/  ISETP.NE.AND.EX P3, PT, R165, RZ, PT, P3 ;  /* 0x000000ffa500720c */ /* 0x000ff60003f65330 */
[----:B------:R-:W-:Y:S02]  /*61e0*/  @!UPT UIADD3 URZ, UPT, UPT, URZ, URZ, URZ ;  /* 0x000000fffffff290 */ /* 0x000fe4000fffe0ff */
[----:B------:R-:W1:Y:S01]  /*61f0*/  @P3 LDC.64 R2, c[0x0][0x8a8] ;  /* 0x00022a00ff023b82 */ /* 0x000e620000000a00 */
[----:B------:R-:W-:Y:S04]  /*6200*/  @P3 IMAD R0, R166, UR36, RZ ;  /* 0x00000024a6003c24 */ /* 0x000fe8000f8e02ff */
[----:B-1----:R-:W-:Y:S05]  /*6210*/  @P3 IMAD.WIDE R2, R0, 0x4, R2 ;  /* 0x0000000400023825 */ /* 0x002fea00078e0202 */
[----:B-----5:R1:W5:Y:S02]  /*6220*/  @P3 LDG.E R78, desc[UR46][R2.64] ;  /* 0x0000002e024e3981 */ /* 0x020364000c1e1900 */
[----:B-1----:R-:W2:Y:S02]  /*6230*/  @!P3 LDC R78, c[0x0][0x8a0] ;  /* 0x00022800ff4ebb82 */ /* 0x002ea40000000800 */
.L_x_116:
[----:B-----5:R-:W-:Y:S01]  /*6240*/  FSETP.NEU.AND P4, PT, R81, RZ, PT ;  /* 0x000000ff5100720b */ /* 0x020fe20003f8d000 */
[----:B------:R-:W-:Y:S01]  /*6250*/  BSSY B1, `(.L_x_117) ;  /* 0x0000047000017945 */ /* 0x000fe20003800000 */
[----:B------:R-:W-:Y:S01]  /*6260*/  SEL R5, RZ, 0xffffffff, P2 ;  /* 0xffffffffff057807 */ /* 0x000fe20001000000 */
[----:B------:R-:W-:Y:S01]  /*6270*/  IMAD.MOV.U32 R208, RZ, RZ, 0x1 ;  /* 0x00000001ffd07424 */ /* 0x000fe200078e00ff */
[----:B------:R-:W-:Y:S01]  /*6280*/  LOP3.LUT P3, RZ, R171, 0xff, RZ, 0xc0, !PT ;  /* 0x000000ffabff7812 */ /* 0x000fe2000786c0ff */
[C---:B------:R-:W-:Y:S01]  /*6290*/  IMAD R80, R76.reuse, 0x80, R79 ;  /* 0x000000804c507824 */ /* 0x040fe200078e024f */
[----:B------:R-:W-:Y:S02]  /*62a0*/  @P1 SEL R0, RZ, 0xffffffff, P4 ;  /* 0xffffffffff001807 */ /* 0x000fe40002000000 */
[----:B------:R-:W-:Y:S02]  /*62b0*/  CS2R R162, SRZ ;  /* 0x0000000000a27805 */ /* 0x000fe4000001ff00 */
[----:B------:R-:W-:Y:S02]  /*62c0*/  LEA R3, R181, UR49, 0x3 ;  /* 0x00000031b5037c11 */ /* 0x000fe4000f8e18ff */
[----:B------:R-:W-:Y:S02]  /*62d0*/  CS2R R160, SRZ ;  /* 0x0000000000a07805 */ /* 0x000fe4000001ff00 */
[----:B------:R-:W-:Y:S02]  /*62e0*/  @P0 SEL R0, R5, R0, !P3 ;  /* 0x0000000005000207 */ /* 0x000fe40005800000 */
[----:B------:R-:W-:Y:S02]  /*62f0*/  CS2R R158, SRZ ;  /* 0x00000000009e7805 */ /* 0x000fe4000001ff00 */
[----:B------:R-:W-:Y:S02]  /*6300*/  LEA R195, R76, UR49, 0x3 ;  /* 0x000000314cc37c11 */ /* 0x000fe4000f8e18ff */
[----:B------:R-:W-:Y:S02]  /*6310*/  CS2R R156, SRZ ;  /* 0x00000000009c7805 */ /* 0x000fe4000001ff00 */
[----:B------:R-:W-:Y:S02]  /*6320*/  @P1 LOP3.LUT R0, R0, 0x1, RZ, 0xc0, !PT ;  /* 0x0000000100001812 */ /* 0x000fe400078ec0ff */
[----:B------:R-:W-:Y:S02]  /*6330*/  CS2R R154, SRZ ;  /* 0x00000000009a7805 */ /* 0x000fe4000001ff00 */
[----:B------:R-:W-:Y:S02]  /*6340*/  SHF.L.U32 R2, R183, 0x1f, RZ ;  /* 0x0000001fb7027819 */ /* 0x000fe400000006ff */
[----:B------:R-:W-:Y:S02]  /*6350*/  CS2R R152, SRZ ;  /* 0x0000000000987805 */ /* 0x000fe4000001ff00 */
[----:B------:R-:W-:Y:S02]  /*6360*/  ISETP.NE.U32.OR P6, PT, R0, 0x1, !P1 ;  /* 0x000000010000780c */ /* 0x000fe40004fc5470 */
[----:B------:R-:W-:Y:S02]  /*6370*/  CS2R R150, SRZ ;  /* 0x0000000000967805 */ /* 0x000fe4000001ff00 */
[----:B------:R-:W-:Y:S02]  /*6380*/  PLOP3.LUT P2, PT, PT, PT, UP1, 0x80, 0x8 ;  /* 0x000000000008781c */ /* 0x000fe40003f4f018 */
[----:B------:R-:W-:Y:S02]  /*6390*/  CS2R R148, SRZ ;  /* 0x0000000000947805 */ /* 0x000fe4000001ff00 */
[----:B------:R-:W-:Y:S02]  /*63a0*/  SEL R0, RZ, 0xffffffff, P4 ;  /* 0xffffffffff007807 */ /* 0x000fe40002000000 */
[----:B------:R-:W-:Y:S03]  /*63b0*/  P2R R184, PR, RZ, 0x40 ;  /* 0x00000040ffb87803 */ /* 0x000fe60000000000 */
[----:B------:R-:W-:Y:S04]  /*63c0*/  @P6 SHF.L.U32 R4, R180, 0x1f, RZ ;  /* 0x0000001fb4046819 */ /* 0x000fe800000006ff */
[----:B------:R-:W-:Y:S01]  /*63d0*/  @P2 SEL R0, R5, R0, !P3 ;  /* 0x0000000005002207 */ /* 0x000fe20005800000 */
[----:B------:R-:W1:Y:S03]  /*63e0*/  @P6 SYNCS.PHASECHK.TRANS64.TRYWAIT P1, [R3+URZ+0x100], R4 ;  /* 0x00010004030065a7 */ /* 0x000e6600080211ff */
[----:B------:R-:W-:Y:S04]  /*63f0*/  LOP3.LUT R0, R0, 0x1, RZ, 0xc0, !PT ;  /* 0x0000000100007812 */ /* 0x000fe800078ec0ff */
[----:B------:R-:W-:Y:S04]  /*6400*/  ISETP.NE.U32.AND P5, PT, R0, 0x1, PT ;  /* 0x000000010000780c */ /* 0x000fe80003fa5070 */
[----:B------:R-:W-:Y:S01]  /*6410*/  P2R R209, PR, RZ, 0x20 ;  /* 0x00000020ffd17803 */ /* 0x000fe20000000000 */
[----:B------:R3:W4:Y:S01]  /*6420*/  SYNCS.PHASECHK.TRANS64.TRYWAIT P0, [R195+URZ+0x150], R2 ;  /* 0x00015002c30075a7 */ /* 0x00072200080011ff */
[----:B-1----:R-:W-:Y:S01]  /*6430*/  @P6 SEL R208, RZ, 0x1, !P1 ;  /* 0x00000001ffd06807 */ /* 0x002fe20004800000 */
[----:B---3--:R-:W-:Y:S06]  /*6440*/  @!P6 BRA `(.L_x_118) ;  /* 0x00000000009ce947 */ /* 0x008fec0003800000 */
[----:B------:R-:W-:Y:S01]  /*6450*/  @P5 IMAD R6, R181, 0x2000, R190 ;  /* 0x00002000b5065824 */ /* 0x000fe200078e02be */
[----:B------:R-:W-:Y:S01]  /*6460*/  ISETP.NE.AND P1, PT, R208, RZ, PT ;  /* 0x000000ffd000720c */ /* 0x000fe20003f25270 */
[----:B------:R-:W-:Y:S01]  /*6470*/  BSSY B0, `(.L_x_119) ;  /* 0x0000010000007945 */ /* 0x000fe20003800000 */
[----:B------:R-:W-:Y:S01]  /*6480*/  CS2R R150, SRZ ;  /* 0x0000000000967805 */ /* 0x000fe2000001ff00 */
[--C-:B------:R-:W-:Y:S01]  /*6490*/  @P5 IMAD R7, R191, -0x10, R6.reuse ;  /* 0xfffffff0bf075824 */ /* 0x100fe200078e0206 */
[----:B------:R-:W-:Y:S01]  /*64a0*/  CS2R R148, SRZ ;  /* 0x0000000000947805 */ /* 0x000fe2000001ff00 */
[----:B------:R-:W-:Y:S01]  /*64b0*/  @P5 IMAD R5, R189, -0x10, R6 ;  /* 0xfffffff0bd055824 */ /* 0x000fe200078e0206 */
[----:B------:R-:W-:Y:S01]  /*64c0*/  CS2R R158, SRZ ;  /* 0x00000000009e7805 */ /* 0x000fe2000001ff00 */
[----:B------:R-:W-:Y:S01]  /*64d0*/  @P5 IMAD R4, R188, 0x10, R7 ;  /* 0x00000010bc045824 */ /* 0x000fe200078e0207 */
[----:B------:R-:W-:Y:S02]  /*64e0*/  CS2R R156, SRZ ;  /* 0x00000000009c7805 */ /* 0x000fe4000001ff00 */
[----:B------:R-:W-:Y:S02]  /*64f0*/  CS2R R154, SRZ ;  /* 0x00000000009a7805 */ /* 0x000fe4000001ff00 */
[----:B------:R-:W-:Y:S02]  /*6500*/  CS2R R152, SRZ ;  /* 0x0000000000987805 */ /* 0x000fe4000001ff00 */
[----:B------:R-:W-:Y:S02]  /*6510*/  CS2R R162, SRZ ;  /* 0x0000000000a27805 */ /* 0x000fe4000001ff00 */
[----:B------:R-:W-:Y:S01]  /*6520*/  CS2R R160, SRZ ;  /* 0x0000000000a07805 */ /* 0x000fe2000001ff00 */
[----:B------:R-:W-:Y:S06]  /*6530*/  @P1 BRA `(.L_x_120) ;  /* 0x00000000000c1947 */ /* 0x000fec0003800000 */
[----:B------:R-:W-:Y:S04]  /*6540*/  SHF.L.U32 R0, R180, 0x1f, RZ ;  /* 0x0000001fb4007819 */ /* 0x000fe800000006ff */
[----:B------:R-:W1:Y:S02]  /*6550*/  SYNCS.PHASECHK.TRANS64.TRYWAIT P1, [R3+URZ+0x100], R0 ;  /* 0x00010000030075a7 */ /* 0x000e6400080211ff */
[----:B-1----:R-:W-:Y:S05]  /*6560*/  @!P1 BRA `(.L_x_121) ;  /* 0x00000038008c9947 */ /* 0x002fea0003800000 */
.L_x_120:
[----:B------:R-:W-:Y:S05]  /*6570*/  BSYNC B0 ;  /* 0x0000000000007941 */ /* 0x000fea0003800000 */
.L_x_119:
[----:B------:R-:W-:Y:S01]  /*6580*/  ISETP.NE.AND P1, PT, R209, RZ, PT ;  /* 0x000000ffd100720c */ /* 0x000fe20003f25270 */
[----:B-1----:R-:W-:Y:S02]  /*6590*/  VIADD R3, R3, 0x110 ;  /* 0x0000011003037836 */ /* 0x002fe40000000000 */
[----:B------:R-:W-:Y:S02]  /*65a0*/  IMAD.U32 R0, RZ, RZ, UR37 ;  /* 0x00000025ff007e24 */ /* 0x000fe4000f8e00ff */
[----:B------:R-:W-:Y:S03]  /*65b0*/  VIADD R181, R181, 0x1 ;  /* 0x00000001b5b57836 */ /* 0x000fe60000000000 */
[----:B------:R-:W-:Y:S05]  /*65c0*/  PRMT R0, R0, 0x654, R3 ;  /* 0x0000065400007816 */ /* 0x000fea0000000003 */
[----:B------:R1:W3:Y:S04]  /*65d0*/  @P1 LDS.128 R148, [R6] ;  /* 0x0000000006941984 */ /* 0x0002e80000000c00 */
[----:B------:R1:W1:Y:S04]  /*65e0*/  @P1 LDS.128 R156, [R5+0x20] ;  /* 0x00002000059c1984 */ /* 0x0002680000000c00 */
[----:B------:R1:W1:Y:S04]  /*65f0*/  @P1 LDS.128 R152, [R7+0x10] ;  /* 0x0000100007981984 */ /* 0x0002680000000c00 */
[----:B------:R1:W1:Y:S01]  /*6600*/  @P1 LDS.128 R160, [R4+0x10] ;  /* 0x0000100004a01984 */ /* 0x0002620000000c00 */
[C---:B------:R-:W-:Y:S01]  /*6610*/  ISETP.NE.AND P1, PT, R181.reuse, 0x2, PT ;  /* 0x00000002b500780c */ /* 0x040fe20003f25270 */
[----:B------:R-:W-:Y:S01]  /*6620*/  @!PT LDS RZ, [RZ] ;  /* 0x00000000fffff984 */ /* 0x000fe20000000800 */
[----:B------:R-:W-:Y:S01]  /*6630*/  @!PT LDS RZ, [RZ] ;  /* 0x00000000fffff984 */ /* 0x000fe20000000800 */
[----:B------:R-:W-:Y:S01]  /*6640*/  @!PT LDS RZ, [RZ] ;  /* 0x00000000fffff984 */ /* 0x000fe20000000800 */
[----:B------:R-:W-:Y:S01]  /*6650*/  @!PT LDS RZ, [RZ] ;  /* 0x00000000fffff984 */ /* 0x000fe20000000800 */
[----:B------:R5:W-:Y:S06]  /*6660*/  MEMBAR.ALL.CTA ;  /* 0x0000000000007992 */ /* 0x000bec0000008000 */
[----:B-----5:R-:W5:Y:S01]  /*6670*/  FENCE.VIEW.ASYNC.S ;  /* 0x00000000000073c6 */ /* 0x020f620000000000 */
[----:B------:R-:W-:Y:S02]  /*6680*/  SEL R3, RZ, 0x1, P1 ;  /* 0x00000001ff037807 */ /* 0x000fe40000800000 */
[----:B------:R-:W-:Y:S02]  /*6690*/  SEL R181, R181, RZ, P1 ;  /* 0x000000ffb5b57207 */ /* 0x000fe40000800000 */
[----:B------:R-:W-:Y:S01]  /*66a0*/  LOP3.LUT R180, R180, R3, RZ, 0x3c, !PT ;  /* 0x00000003b4b47212 */ /* 0x000fe200078e3cff */
[----:B-----5:R1:W-:Y:S06]  /*66b0*/  SYNCS.ARRIVE.TRANS64.RED.A1T0 RZ, [R0+URZ], RZ ;  /* 0x000000ff00ff79a7 */ /* 0x0203ec00081004ff */
.L_x_118:
[----:B------:R-:W-:Y:S05]  /*66c0*/  BSYNC B1 ;  /* 0x0000000000017941 */ /* 0x000fea0003800000 */
.L_x_117:
[----:B-1----:R-:W-:Y:S04]  /*66d0*/  SHF.R.U32.HI R0, RZ, 0x15, R80 ;  /* 0x00000015ff007819 */ /* 0x002fe80000011650 */
[----:B------:R-:W-:Y:S01]  /*66e0*/  LOP3.LUT P1, RZ, R0, 0x3, R173, 0x48, !PT ;  /* 0x0000000300ff7812 */ /* 0x000fe200078248ad */
[----:B------:R-:W-:Y:S01]  /*66f0*/  @!UPT UIADD3 URZ, UPT, UPT, URZ, URZ, URZ ;  /* 0x000000fffffff290 */ /* 0x000fe2000fffe0ff */
[----:B----4-:R-:W-:Y:S11]  /*6700*/  @P0 BRA `(.L_x_122) ;  /* 0x0000000000080947 */ /* 0x010ff60003800000 */
[----:B------:R-:W1:Y:S02]  /*6710*/  SYNCS.PHASECHK.TRANS64.TRYWAIT P0, [R195+URZ+0x150], R2 ;  /* 0x00015002c30075a7 */ /* 0x000e6400080011ff */
[----:B-1----:R-:W-:Y:S05]  /*6720*/  @!P0 BRA `(.L_x_123) ;  /* 0x0000003800308947 */ /* 0x002fea0003800000 */
.L_x_122:
[----:B------:R-:W-:Y:S04]  /*6730*/  BSSY.RECONVERGENT B6, `(.L_x_124) ;  /* 0x0000012000067945 */ /* 0x000fe80003800200 */
[----:B------:R-:W-:Y:S05]  /*6740*/  @!P1 BRA `(.L_x_125) ;  /* 0x0000000000409947 */ /* 0x000fea0003800000 */
[----:B------:R-:W4:Y:S01]  /*6750*/  LDCU.64 UR8, c[0x4][0x70] ;  /* 0x01000e00ff0877ac */ /* 0x000f220008000a00 */
[----:B------:R-:W-:Y:S01]  /*6760*/  MOV R3, 0x0 ;  /* 0x0000000000037802 */ /* 0x000fe20000000f00 */
[----:B------:R-:W-:Y:S02]  /*6770*/  HFMA2 R12, -RZ, RZ, 0, 5.9604644775390625e-08 ;  /* 0x00000001ff0c7431 */ /* 0x000fe400000001ff */
[----:B------:R-:W-:Y:S02]  /*6780*/  IMAD.MOV.U32 R8, RZ, RZ, 0x192 ;  /* 0x00000192ff087424 */ /* 0x000fe400078e00ff */
[----:B------:R-:W-:Y:S01]  /*6790*/  IMAD.MOV.U32 R13, RZ, RZ, RZ ;  /* 0x000000ffff0d7224 */ /* 0x000fe200078e00ff */
[----:B------:R-:W5:Y:S01]  /*67a0*/  LDCU.64 UR6, c[0x4][0x78] ;  /* 0x01000f00ff0677ac */ /* 0x000f620008000a00 */
[----:B-1----:R-:W1:Y:S01]  /*67b0*/  LDC.64 R2, c[0x4][R3] ;  /* 0x0100000003027b82 */ /* 0x002e620000000a00 */
[----:B------:R-:W2:Y:S01]  /*67c0*/  LDCU.64 UR4, c[0x4][0x10] ;  /* 0x01000200ff0477ac */ /* 0x000ea20008000a00 */
[----:B----4-:R-:W-:Y:S01]  /*67d0*/  MOV R5, UR9 ;  /* 0x0000000900057c02 */ /* 0x010fe20008000f00 */
[----:B------:R-:W-:Y:S01]  /*67e0*/  IMAD.U32 R4, RZ, RZ, UR8 ;  /* 0x00000008ff047e24 */ /* 0x000fe2000f8e00ff */
[----:B-----5:R-:W-:Y:S01]  /*67f0*/  MOV R7, UR7 ;  /* 0x0000000700077c02 */ /* 0x020fe20008000f00 */
[----:B------:R-:W-:Y:S01]  /*6800*/  IMAD.U32 R6, RZ, RZ, UR6 ;  /* 0x00000006ff067e24 */ /* 0x000fe2000f8e00ff */
[----:B--2---:R-:W-:Y:S01]  /*6810*/  MOV R11, UR5 ;  /* 0x00000005000b7c02 */ /* 0x004fe20008000f00 */
[----:B------:R-:W-:Y:S02]  /*6820*/  IMAD.U32 R10, RZ, RZ, UR4 ;  /* 0x00000004ff0a7e24 */ /* 0x000fe4000f8e00ff */
[----:B------:R-:W-:Y:S07]  /*6830*/  LEPC R20, `(.L_x_125) ;  /* 0x000000001014794e */ /* 0x000fee0000000000 */
[----:B-1-3--:R-:W-:Y:S05]  /*6840*/  CALL.ABS.NOINC R2 ;  /* 0x0000000002007343 */ /* 0x00afea0003c00000 */
.L_x_125:
[----:B------:R-:W-:Y:S05]  /*6850*/  BSYNC.RECONVERGENT B6 ;  /* 0x0000000000067941 */ /* 0x000fea0003800200 */
.L_x_124:
[-C--:B---3--:R-:W-:Y:S01]  /*6860*/  F2FP.F16.E4M3.UNPACK_B R83, R148.reuse ;  /* 0x00000094ff53723e */ /* 0x088fe200020006ff */
[----:B------:R-:W-:Y:S05]  /*6870*/  WARPSYNC.ALL ;  /* 0x0000000000007948 */ /* 0x000fea0003800000 */
[----:B------:R-:W-:Y:S01]  /*6880*/  R2UR UR4, R80 ;  /* 0x00000000500472ca */ /* 0x000fe200000e0000 */
[--C-:B------:R-:W-:Y:S01]  /*6890*/  HADD2.F32 R82, -RZ, R83.reuse.H0_H0 ;  /* 0x20000053ff527230 */ /* 0x100fe20000004100 */
[----:B------:R-:W-:Y:S01]  /*68a0*/  F2FP.F16.E4M3.UNPACK_B R85, R148.H1 ;  /* 0x00000094ff55723e */ /* 0x000fe200030006ff */
[----:B------:R-:W-:Y:S01]  /*68b0*/  HADD2.F32 R83, -RZ, R83.H1_H1 ;  /* 0x30000053ff537230 */ /* 0x000fe20000004100 */
[-C--:B------:R-:W-:Y:S01]  /*68c0*/  F2FP.F16.E4M3.UNPACK_B R87, R149.reuse ;  /* 0x00000095ff57723e */ /* 0x080fe200020006ff */
[----:B------:R-:W-:Y:S01]  /*68d0*/  BSSY.RECONVERGENT B0, `(.L_x_126) ;  /* 0x000011d000007945 */ /* 0x000fe20003800200 */
[----:B------:R-:W-:Y:S01]  /*68e0*/  F2FP.F16.E4M3.UNPACK_B R89, R149.H1 ;  /* 0x00000095ff59723e */ /* 0x000fe200030006ff */
[----:B------:R-:W-:Y:S01]  /*68f0*/  HADD2.F32 R84, -RZ, R85.H0_H0 ;  /* 0x20000055ff547230 */ /* 0x000fe20000004100 */
[-C--:B------:R-:W-:Y:S01]  /*6900*/  F2FP.F16.E4M3.UNPACK_B R91, R150.reuse ;  /* 0x00000096ff5b723e */ /* 0x080fe200020006ff */
[----:B------:R-:W-:Y:S01]  /*6910*/  HADD2.F32 R88, -RZ, R87.H1_H1 ;  /* 0x30000057ff587230 */ /* 0x000fe20000004100 */
[----:B------:R-:W-:Y:S01]  /*6920*/  F2FP.F16.E4M3.UNPACK_B R93, R150.H1 ;  /* 0x00000096ff5d723e */ /* 0x000fe200030006ff */
[----:B------:R-:W-:Y:S01]  /*6930*/  HADD2.F32 R86, -RZ, R85.H1_H1 ;  /* 0x30000055ff567230 */ /* 0x000fe20000004100 */
[-C--:B------:R-:W-:Y:S01]  /*6940*/  F2FP.F16.E4M3.UNPACK_B R95, R151.reuse ;  /* 0x00000097ff5f723e */ /* 0x080fe200020006ff */
[----:B------:R-:W2:Y:S01]  /*6950*/  LDTM.x64 R4, tmem[UR4] ;  /* 0x00000004000479ee */ /* 0x000ea20008340000 */
[----:B------:R-:W-:Y:S01]  /*6960*/  F2FP.F16.E4M3.UNPACK_B R97, R151.H1 ;  /* 0x00000097ff61723e */ /* 0x000fe200030006ff */
[----:B------:R-:W-:Y:S01]  /*6970*/  HADD2.F32 R85, -RZ, R87.H0_H0 ;  /* 0x20000057ff557230 */ /* 0x000fe20000004100 */
[-C--:B------:R-:W-:Y:S01]  /*6980*/  F2FP.F16.E4M3.UNPACK_B R99, R152.reuse ;  /* 0x00000098ff63723e */ /* 0x080fe200020006ff */
[----:B------:R-:W-:Y:S01]  /*6990*/  HADD2.F32 R87, -RZ, R89.H0_H0 ;  /* 0x20000059ff577230 */ /* 0x000fe20000004100 */
[----:B------:R-:W-:Y:S01]  /*69a0*/  F2FP.F16.E4M3.UNPACK_B R101, R152.H1 ;  /* 0x00000098ff65723e */ /* 0x000fe200030006ff */
[----:B------:R-:W-:Y:S01]  /*69b0*/  HADD2.F32 R92, -RZ, R91.H1_H1 ;  /* 0x3000005bff5c7230 */ /* 0x000fe20000004100 */
[----:B------:R-:W-:Y:S01]  /*69c0*/  ISETP.NE.AND P6, PT, R184, RZ, PT ;  /* 0x000000ffb800720c */ /* 0x000fe20003fc5270 */
[----:B------:R-:W-:Y:S01]  /*69d0*/  HADD2.F32 R96, -RZ, R95.H1_H1 ;  /* 0x3000005fff607230 */ /* 0x000fe20000004100 */
[----:B------:R-:W-:Y:S01]  /*69e0*/  SHF.L.U32 R211, R176, 0x4, RZ ;  /* 0x00000004b0d37819 */ /* 0x000fe200000006ff */
[----:B------:R-:W-:Y:S01]  /*69f0*/  HADD2.F32 R100, -RZ, R99.H1_H1 ;  /* 0x30000063ff647230 */ /* 0x000fe20000004100 */
[----:B------:R-:W-:Y:S01]  /*6a00*/  SHF.L.U32 R217, R175, 0x4, RZ ;  /* 0x00000004afd97819 */ /* 0x000fe200000006ff */
[----:B------:R-:W-:Y:S01]  /*6a10*/  HADD2.F32 R90, -RZ, R89.H1_H1 ;  /* 0x30000059ff5a7230 */ /* 0x000fe20000004100 */
[C---:B------:R-:W-:Y:S01]  /*6a20*/  IADD3 R197, PT, PT, R190.reuse, R211, RZ ;  /* 0x000000d3bec57210 */ /* 0x040fe20007ffe0ff */
[----:B------:R-:W-:Y:S01]  /*6a30*/  HADD2.F32 R89, -RZ, R91.H0_H0 ;  /* 0x2000005bff597230 */ /* 0x000fe20000004100 */
[----:B------:R-:W-:Y:S01]  /*6a40*/  IADD3 R199, PT, PT, R190, R217, RZ ;  /* 0x000000d9bec77210 */ /* 0x000fe20007ffe0ff */
[--C-:B------:R-:W-:Y:S01]  /*6a50*/  HADD2.F32 R91, -RZ, R93.reuse.H0_H0 ;  /* 0x2000005dff5b7230 */ /* 0x100fe20000004100 */
[----:B------:R-:W-:Y:S01]  /*6a60*/  SHF.L.U32 R210, R188, 0x4, RZ ;  /* 0x00000004bcd27819 */ /* 0x000fe200000006ff */
[----:B------:R-:W-:Y:S01]  /*6a70*/  HADD2.F32 R94, -RZ, R93.H1_H1 ;  /* 0x3000005dff5e7230 */ /* 0x000fe20000004100 */
[----:B------:R-:W-:Y:S01]  /*6a80*/  F2FP.F16.E4M3.UNPACK_B R103, R153 ;  /* 0x00000099ff67723e */ /* 0x000fe200020006ff */
[----:B------:R-:W-:Y:S01]  /*6a90*/  HADD2.F32 R93, -RZ, R95.H0_H0 ;  /* 0x2000005fff5d7230 */ /* 0x000fe20000004100 */
[----:B------:R-:W-:Y:S01]  /*6aa0*/  IADD3 R198, PT, PT, R210, R197, RZ ;  /* 0x000000c5d2c67210 */ /* 0x000fe20007ffe0ff */
[----:B------:R-:W-:Y:S01]  /*6ab0*/  HADD2.F32 R95, -RZ, R97.H0_H0 ;  /* 0x20000061ff5f7230 */ /* 0x000fe20000004100 */
[----:B------:R-:W-:Y:S01]  /*6ac0*/  F2FP.F16.E4M3.UNPACK_B R105, R153.H1 ;  /* 0x00000099ff69723e */ /* 0x000fe200030006ff */
[C---:B--2---:R-:W-:Y:S01]  /*6ad0*/  FMUL R0, R78.reuse, R4 ;  /* 0x000000044e007220 */ /* 0x044fe20000400000 */
[C---:B-1----:R-:W-:Y:S01]  /*6ae0*/  FMUL R2, R78.reuse, R5 ;  /* 0x000000054e027220 */ /* 0x042fe20000400000 */
[C---:B------:R-:W-:Y:S01]  /*6af0*/  FMUL R4, R78.reuse, R8 ;  /* 0x000000084e047220 */ /* 0x040fe20000400000 */
[C---:B------:R-:W-:Y:S01]  /*6b00*/  FMUL R5, R78.reuse, R9 ;  /* 0x000000094e057220 */ /* 0x040fe20000400000 */
[C---:B------:R-:W-:Y:S01]  /*6b10*/  FFMA R0, R81.reuse, R82, R0 ;  /* 0x0000005251007223 */ /* 0x040fe20000000000 */
[C---:B------:R-:W-:Y:S01]  /*6b20*/  FFMA R2, R81.reuse, R83, R2 ;  /* 0x0000005351027223 */ /* 0x040fe20000000002 */
[C---:B------:R-:W-:Y:S01]  /*6b30*/  FMUL R8, R78.reuse, R12 ;  /* 0x0000000c4e087220 */ /* 0x040fe20000400000 */
[C---:B------:R-:W-:Y:S01]  /*6b40*/  FMUL R9, R78.reuse, R13 ;  /* 0x0000000d4e097220 */ /* 0x040fe20000400000 */
[C---:B------:R-:W-:Y:S01]  /*6b50*/  FMUL R12, R78.reuse, R16 ;  /* 0x000000104e0c7220 */ /* 0x040fe20000400000 */
[C---:B------:R-:W-:Y:S01]  /*6b60*/  FMUL R13, R78.reuse, R17 ;  /* 0x000000114e0d7220 */ /* 0x040fe20000400000 */
[C---:B------:R-:W-:Y:S01]  /*6b70*/  FMUL R16, R78.reuse, R20 ;  /* 0x000000144e107220 */ /* 0x040fe20000400000 */
[C---:B------:R-:W-:Y:S01]  /*6b80*/  FMUL R17, R78.reuse, R21 ;  /* 0x000000154e117220 */ /* 0x040fe20000400000 */
[----:B------:R-:W-:Y:S02]  /*6b90*/  HADD2.F32 R104, -RZ, R103.H1_H1 ;  /* 0x30000067ff687230 */ /* 0x000fe40000004100 */
[C---:B------:R-:W-:Y:S01]  /*6ba0*/  FMUL R20, R78.reuse, R24 ;  /* 0x000000184e147220 */ /* 0x040fe20000400000 */
[C---:B------:R-:W-:Y:S01]  /*6bb0*/  FMUL R21, R78.reuse, R25 ;  /* 0x000000194e157220 */ /* 0x040fe20000400000 */
[C---:B------:R-:W-:Y:S01]  /*6bc0*/  FMUL R24, R78.reuse, R28 ;  /* 0x0000001c4e187220 */ /* 0x040fe20000400000 */
[C---:B------:R-:W-:Y:S01]  /*6bd0*/  FMUL R25, R78.reuse, R29 ;  /* 0x0000001d4e197220 */ /* 0x040fe20000400000 */
[C---:B------:R-:W-:Y:S01]  /*6be0*/  FMUL R28, R78.reuse, R32 ;  /* 0x000000204e1c7220 */ /* 0x040fe20000400000 */
[C---:B------:R-:W-:Y:S01]  /*6bf0*/  FMUL R29, R78.reuse, R33 ;  /* 0x000000214e1d7220 */ /* 0x040fe20000400000 */
[C---:B------:R-:W-:Y:S01]  /*6c00*/  FMUL R32, R78.reuse, R36 ;  /* 0x000000244e207220 */ /* 0x040fe20000400000 */
[----:B------:R-:W-:Y:S01]  /*6c10*/  F2FP.F16.E4M3.UNPACK_B R107, R154 ;  /* 0x0000009aff6b723e */ /* 0x000fe200020006ff */
[C---:B------:R-:W-:Y:S01]  /*6c20*/  FMUL R33, R78.reuse, R37 ;  /* 0x000000254e217220 */ /* 0x040fe20000400000 */
[C---:B------:R-:W-:Y:S01]  /*6c30*/  FMUL R36, R78.reuse, R40 ;  /* 0x000000284e247220 */ /* 0x040fe20000400000 */
[----:B------:R-:W-:Y:S01]  /*6c40*/  F2FP.F16.E4M3.UNPACK_B R109, R154.H1 ;  /* 0x0000009aff6d723e */ /* 0x000fe200030006ff */
[C---:B------:R-:W-:Y:S01]  /*6c50*/  FMUL R37, R78.reuse, R41 ;  /* 0x000000294e257220 */ /* 0x040fe20000400000 */
[----:B------:R-:W-:Y:S02]  /*6c60*/  HADD2.F32 R108, -RZ, R107.H1_H1 ;  /* 0x3000006bff6c7230 */ /* 0x000fe40000004100 */
        /* <DEDUP_REMOVED lines=26> */
[C---:B------:R-:W-:Y:S01]  /*6e10*/  FFMA R3, R81.reuse, R84, R3 ;  /* 0x0000005451037223 */ /* 0x040fe20000000003 */
[C---:B------:R-:W-:Y:S01]  /*6e20*/  FFMA R7, R81.reuse, R86, R7 ;  /* 0x0000005651077223 */ /* 0x040fe20000000007 */
[----:B------:R-:W-:Y:S01]  /*6e30*/  F2FP.F16.E4M3.UNPACK_B R127, R159 ;  /* 0x0000009fff7f723e */ /* 0x000fe200020006ff */
[C---:B------:R-:W-:Y:S01]  /*6e40*/  FFMA R4, R81.reuse, R85, R4 ;  /* 0x0000005551047223 */ /* 0x040fe20000000004 */
[C---:B------:R-:W-:Y:S01]  /*6e50*/  FFMA R5, R81.reuse, R88, R5 ;  /* 0x0000005851057223 */ /* 0x040fe20000000005 */
[----:B------:R-:W-:Y:S01]  /*6e60*/  F2FP.F16.E4M3.UNPACK_B R129, R159.H1 ;  /* 0x0000009fff81723e */ /* 0x000fe200030006ff */
[----:B------:R-:W-:Y:S01]  /*6e70*/  FFMA R6, R81, R87, R6 ;  /* 0x0000005751067223 */ /* 0x000fe20000000006 */
[----:B------:R-:W-:Y:S01]  /*6e80*/  F2FP.SATFINITE.E4M3.F32.PACK_AB_MERGE_C R185, R7, R3, RZ ;  /* 0x0000000307b9723e */ /* 0x000fe200048070ff */
[----:B------:R-:W-:Y:S02]  /*6e90*/  HADD2.F32 R124, -RZ, R123.H1_H1 ;  /* 0x3000007bff7c7230 */ /* 0x000fe40000004100 */
[----:B------:R-:W-:Y:S01]  /*6ea0*/  FMUL R11, R78, R11 ;  /* 0x0000000b4e0b7220 */ /* 0x000fe20000400000 */
[----:B------:R-:W-:Y:S01]  /*6eb0*/  HADD2.F32 R128, -RZ, R127.H1_H1 ;  /* 0x3000007fff807230 */ /* 0x000fe20000004100 */
[----:B------:R-:W-:Y:S01]  /*6ec0*/  F2FP.SATFINITE.E4M3.F32.PACK_AB_MERGE_C R184, R2, R0, R185 ;  /* 0x0000000002b8723e */ /* 0x000fe200048070b9 */
[C---:B------:R-:W-:Y:S01]  /*6ed0*/  FMUL R10, R78.reuse, R14 ;  /* 0x0000000e4e0a7220 */ /* 0x040fe20000400000 */
[C---:B------:R-:W-:Y:S01]  /*6ee0*/  FFMA R11, R81.reuse, R90, R11 ;  /* 0x0000005a510b7223 */ /* 0x040fe2000000000b */
[C---:B------:R-:W-:Y:S01]  /*6ef0*/  FFMA R8, R81.reuse, R89, R8 ;  /* 0x0000005951087223 */ /* 0x040fe20000000008 */
[----:B------:R-:W-:Y:S01]  /*6f00*/  FFMA R9, R81, R92, R9 ;  /* 0x0000005c51097223 */ /* 0x000fe20000000009 */
[----:B------:R-:W-:Y:S01]  /*6f10*/  F2FP.F16.E4M3.UNPACK_B R131, R160 ;  /* 0x000000a0ff83723e */ /* 0x000fe200020006ff */
[----:B------:R-:W-:Y:S01]  /*6f20*/  HADD2.F32 R98, -RZ, R97.H1_H1 ;  /* 0x30000061ff627230 */ /* 0x000fe20000004100 */
[----:B------:R-:W-:Y:S01]  /*6f30*/  F2FP.SATFINITE.E4M3.F32.PACK_AB_MERGE_C R186, R11, R6, RZ ;  /* 0x000000060bba723e */ /* 0x000fe200048070ff */
[----:B------:R-:W-:Y:S01]  /*6f40*/  FFMA R10, R81, R91, R10 ;  /* 0x0000005b510a7223 */ /* 0x000fe2000000000a */
[----:B------:R-:W-:Y:S02]  /*6f50*/  HADD2.F32 R97, -RZ, R99.H0_H0 ;  /* 0x20000063ff617230 */ /* 0x000fe40000004100 */
[C---:B------:R-:W-:Y:S01]  /*6f60*/  FMUL R15, R78.reuse, R15 ;  /* 0x0000000f4e0f7220 */ /* 0x040fe20000400000 */
[----:B------:R-:W-:Y:S01]  /*6f70*/  F2FP.SATFINITE.E4M3.F32.PACK_AB_MERGE_C R185, R5, R4, R186 ;  /* 0x0000000405b9723e */ /* 0x000fe200048070ba */
[----:B------:R-:W-:Y:S02]  /*6f80*/  HADD2.F32 R132, -RZ, R131.H1_H1 ;  /* 0x30000083ff847230 */ /* 0x000fe40000004100 */
[C---:B------:R-:W-:Y:S01]  /*6f90*/  FMUL R14, R78.reuse, R18 ;  /* 0x000000124e0e7220 */ /* 0x040fe20000400000 */
[C---:B------:R-:W-:Y:S01]  /*6fa0*/  FFMA R15, R81.reuse, R94, R15 ;  /* 0x0000005e510f7223 */ /* 0x040fe2000000000f */
[C---:B------:R-:W-:Y:S01]  /*6fb0*/  FFMA R12, R81.reuse, R93, R12 ;  /* 0x0000005d510c7223 */ /* 0x040fe2000000000c */
[----:B------:R-:W-:Y:S01]  /*6fc0*/  FFMA R13, R81, R96, R13 ;  /* 0x00000060510d7223 */ /* 0x000fe2000000000d */
[----:B------:R-:W-:Y:S01]  /*6fd0*/  F2FP.F16.E4M3.UNPACK_B R133, R160.H1 ;  /* 0x000000a0ff85723e */ /* 0x000fe200030006ff */
[--C-:B------:R-:W-:Y:S01]  /*6fe0*/  HADD2.F32 R99, -RZ, R101.reuse.H0_H0 ;  /* 0x20000065ff637230 */ /* 0x100fe20000004100 */
[----:B------:R-:W-:Y:S01]  /*6ff0*/  F2FP.SATFINITE.E4M3.F32.PACK_AB_MERGE_C R186, R15, R10, RZ ;  /* 0x0000000a0fba723e */ /* 0x000fe200048070ff */
[----:B------:R-:W-:Y:S01]  /*7000*/  FFMA R14, R81, R95, R14 ;  /* 0x0000005f510e7223 */ /* 0x000fe2000000000e */
[C---:B------:R-:W-:Y:S01]  /*7010*/  FMUL R19, R78.reuse, R19 ;  /* 0x000000134e137220 */ /* 0x040fe20000400000 */
[----:B------:R-:W-:Y:S01]  /*7020*/  HADD2.F32 R102, -RZ, R101.H1_H1 ;  /* 0x30000065ff667230 */ /* 0x000fe20000004100 */
[----:B------:R-:W-:Y:S01]  /*7030*/  F2FP.SATFINITE.E4M3.F32.PACK_AB_MERGE_C R186, R9, R8, R186 ;  /* 0x0000000809ba723e */ /* 0x000fe200048070ba */
[----:B------:R-:W-:Y:S02]  /*7040*/  HADD2.F32 R101, -RZ, R103.H0_H0 ;  /* 0x20000067ff657230 */ /* 0x000fe40000004100 */
[C---:B------:R-:W-:Y:S01]  /*7050*/  FFMA R19, R81.reuse, R98, R19 ;  /* 0x0000006251137223 */ /* 0x040fe20000000013 */
[C---:B------:R-:W-:Y:S01]  /*7060*/  FFMA R16, R81.reuse, R97, R16 ;  /* 0x0000006151107223 */ /* 0x040fe20000000010 */
[----:B------:R-:W-:Y:S01]  /*7070*/  FFMA R17, R81, R100, R17 ;  /* 0x0000006451117223 */ /* 0x000fe20000000011 */
[C---:B------:R-:W-:Y:S01]  /*7080*/  FMUL R18, R78.reuse, R22 ;  /* 0x000000164e127220 */ /* 0x040fe20000400000 */
[----:B------:R-:W-:Y:S01]  /*7090*/  F2FP.F16.E4M3.UNPACK_B R135, R161 ;  /* 0x000000a1ff87723e */ /* 0x000fe200020006ff */
        /* <DEDUP_REMOVED lines=10> */
[----:B------:R1:W-:Y:S01]  /*7140*/  STS.128 [R172+UR49+0x4200], R184 ;  /* 0x004200b8ac007988 */ /* 0x0003e20008000c31 */
[----:B------:R-:W-:Y:S01]  /*7150*/  HADD2.F32 R136, -RZ, R135.H1_H1 ;  /* 0x30000087ff887230 */ /* 0x000fe20000004100 */
[----:B------:R-:W-:Y:S01]  /*7160*/  F2FP.SATFINITE.E4M3.F32.PACK_AB_MERGE_C R200, R23, R18, RZ ;  /* 0x0000001217c8723e */ /* 0x000fe200048070ff */
[C---:B------:R-:W-:Y:S01]  /*7170*/  FMUL R22, R78.reuse, R26 ;  /* 0x0000001a4e167220 */ /* 0x040fe20000400000 */
[C---:B------:R-:W-:Y:S01]  /*7180*/  FMUL R27, R78.reuse, R27 ;  /* 0x0000001b4e1b7220 */ /* 0x040fe20000400000 */
[--C-:B------:R-:W-:Y:S01]  /*7190*/  HADD2.F32 R107, -RZ, R109.reuse.H0_H0 ;  /* 0x2000006dff6b7230 */ /* 0x100fe20000004100 */
[----:B------:R-:W-:Y:S01]  /*71a0*/  F2FP.SATFINITE.E4M3.F32.PACK_AB_MERGE_C R200, R17, R16, R200 ;  /* 0x0000001011c8723e */ /* 0x000fe200048070c8 */
[C---:B------:R-:W-:Y:S01]  /*71b0*/  FFMA R22, R81.reuse, R103, R22 ;  /* 0x0000006751167223 */ /* 0x040fe20000000016 */
[C---:B------:R-:W-:Y:S01]  /*71c0*/  FFMA R27, R81.reuse, R106, R27 ;  /* 0x0000006a511b7223 */ /* 0x040fe2000000001b */
[C---:B------:R-:W-:Y:S01]  /*71d0*/  FFMA R24, R81.reuse, R105, R24 ;  /* 0x0000006951187223 */ /* 0x040fe20000000018 */
[----:B------:R-:W-:Y:S01]  /*71e0*/  F2FP.F16.E4M3.UNPACK_B R137, R161.H1 ;  /* 0x000000a1ff89723e */ /* 0x000fe200030006ff */
[----:B------:R-:W-:Y:S02]  /*71f0*/  HADD2.F32 R110, -RZ, R109.H1_H1 ;  /* 0x3000006dff6e7230 */ /* 0x000fe40000004100 */
[----:B------:R-:W-:Y:S01]  /*7200*/  FFMA R25, R81, R108, R25 ;  /* 0x0000006c51197223 */ /* 0x000fe20000000019 */
[----:B------:R-:W-:Y:S01]  /*7210*/  F2FP.SATFINITE.E4M3.F32.PACK_AB_MERGE_C R201, R27, R22, RZ ;  /* 0x000000161bc9723e */ /* 0x000fe200048070ff */
[----:B------:R-:W-:Y:S02]  /*7220*/  HADD2.F32 R109, -RZ, R111.H0_H0 ;  /* 0x2000006fff6d7230 */ /* 0x000fe40000004100 */
[C---:B------:R-:W-:Y:S01]  /*7230*/  FMUL R26, R78.reuse, R30 ;  /* 0x0000001e4e1a7220 */ /* 0x040fe20000400000 */
[C---:B------:R-:W-:Y:S01]  /*7240*/  FMUL R31, R78.reuse, R31 ;  /* 0x0000001f4e1f7220 */ /* 0x040fe20000400000 */
[--C-:B------:R-:W-:Y:S01]  /*7250*/  HADD2.F32 R111, -RZ, R113.reuse.H0_H0 ;  /* 0x20000071ff6f7230 */ /* 0x100fe20000004100 */
[----:B------:R-:W-:Y:S01]  /*7260*/  F2FP.SATFINITE.E4M3.F32.PACK_AB_MERGE_C R201, R21, R20, R201 ;  /* 0x0000001415c9723e */ /* 0x000fe200048070c9 */
[C---:B------:R-:W-:Y:S01]  /*7270*/  FFMA R26, R81.reuse, R107, R26 ;  /* 0x0000006b511a7223 */ /* 0x040fe2000000001a */
[C---:B------:R-:W-:Y:S01]  /*7280*/  FFMA R31, R81.reuse, R110, R31 ;  /* 0x0000006e511f7223 */ /* 0x040fe2000000001f */
[C---:B------:R-:W-:Y:S01]  /*7290*/  FFMA R28, R81.reuse, R109, R28 ;  /* 0x0000006d511c7223 */ /* 0x040fe2000000001c */
[----:B------:R-:W-:Y:S01]  /*72a0*/  F2FP.F16.E4M3.UNPACK_B R139, R162 ;  /* 0x000000a2ff8b723e */ /* 0x000fe200020006ff */
[----:B------:R-:W-:Y:S02]  /*72b0*/  HADD2.F32 R114, -RZ, R113.H1_H1 ;  /* 0x30000071ff727230 */ /* 0x000fe40000004100 */
[----:B------:R-:W-:Y:S01]  /*72c0*/  FFMA R29, R81, R112, R29 ;  /* 0x00000070511d7223 */ /* 0x000fe2000000001d */
[----:B------:R-:W-:Y:S01]  /*72d0*/  F2FP.SATFINITE.E4M3.F32.PACK_AB_MERGE_C R202, R31, R26, RZ ;  /* 0x0000001a1fca723e */ /* 0x000fe200048070ff */
[----:B------:R-:W-:Y:S02]  /*72e0*/  HADD2.F32 R113, -RZ, R115.H0_H0 ;  /* 0x20000073ff717230 */ /* 0x000fe40000004100 */
[C---:B------:R-:W-:Y:S01]  /*72f0*/  FMUL R30, R78.reuse, R34 ;  /* 0x000000224e1e7220 */ /* 0x040fe20000400000 */
[----:B------:R-:W-:Y:S01]  /*7300*/  HADD2.F32 R140, -RZ, R139.H1_H1 ;  /* 0x3000008bff8c7230 */ /* 0x000fe20000004100 */
[----:B------:R-:W-:Y:S01]  /*7310*/  F2FP.SATFINITE.E4M3.F32.PACK_AB_MERGE_C R202, R25, R24, R202 ;  /* 0x0000001819ca723e */ /* 0x000fe200048070ca */
[C---:B------:R-:W-:Y:S01]  /*7320*/  FMUL R35, R78.reuse, R35 ;  /* 0x000000234e237220 */ /* 0x040fe20000400000 */
[--C-:B------:R-:W-:Y:S02]  /*7330*/  HADD2.F32 R115, -RZ, R117.reuse.H0_H0 ;  /* 0x20000075ff737230 */ /* 0x100fe40000004100 */
[C---:B------:R-:W-:Y:S01]  /*7340*/  FFMA R30, R81.reuse, R111, R30 ;  /* 0x0000006f511e7223 */ /* 0x040fe2000000001e */
[----:B------:R-:W-:Y:S02]  /*7350*/  HADD2.F32 R118, -RZ, R117.H1_H1 ;  /* 0x30000075ff767230 */ /* 0x000fe40000004100 */
[C---:B------:R-:W-:Y:S01]  /*7360*/  FFMA R35, R81.reuse, R114, R35 ;  /* 0x0000007251237223 */ /* 0x040fe20000000023 */
[C---:B------:R-:W-:Y:S01]  /*7370*/  FFMA R32, R81.reuse, R113, R32 ;  /* 0x0000007151207223 */ /* 0x040fe20000000020 */
[----:B------:R-:W-:Y:S01]  /*7380*/  F2FP.F16.E4M3.UNPACK_B R141, R162.H1 ;  /* 0x000000a2ff8d723e */ /* 0x000fe200030006ff */
[----:B------:R-:W-:Y:S01]  /*7390*/  FFMA R33, R81, R116, R33 ;  /* 0x0000007451217223 */ /* 0x000fe20000000021 */
[----:B------:R-:W-:Y:S01]  /*73a0*/  HADD2.F32 R117, -RZ, R119.H0_H0 ;  /* 0x20000077ff757230 */ /* 0x000fe20000004100 */
        /* <DEDUP_REMOVED lines=9> */
[----:B------:R1:W-:Y:S01]  /*7440*/  STS.128 [R197+0x4010], R200 ;  /* 0x004010c8c5007388 */ /* 0x0003e20000000c00 */
[----:B------:R-:W-:Y:S01]  /*7450*/  FFMA R37, R81, R120, R37 ;  /* 0x0000007851257223 */ /* 0x000fe20000000025 */
[----:B------:R-:W-:Y:S01]  /*7460*/  F2FP.SATFINITE.E4M3.F32.PACK_AB_MERGE_C R204, R39, R34, RZ ;  /* 0x0000002227cc723e */ /* 0x000fe200048070ff */
[----:B------:R-:W-:Y:S02]  /*7470*/  HADD2.F32 R122, -RZ, R121.H1_H1 ;  /* 0x30000079ff7a7230 */ /* 0x000fe40000004100 */
[C---:B------:R-:W-:Y:S01]  /*7480*/  FMUL R38, R78.reuse, R42 ;  /* 0x0000002a4e267220 */ /* 0x040fe20000400000 */
[----:B------:R-:W-:Y:S01]  /*7490*/  HADD2.F32 R121, -RZ, R123.H0_H0 ;  /* 0x2000007bff797230 */ /* 0x000fe20000004100 */
[----:B------:R-:W-:Y:S01]  /*74a0*/  F2FP.SATFINITE.E4M3.F32.PACK_AB_MERGE_C R204, R33, R32, R204 ;  /* 0x0000002021cc723e */ /* 0x000fe200048070cc */
[----:B------:R-:W-:Y:S02]  /*74b0*/  HADD2.F32 R144, -RZ, R143.H1_H1 ;  /* 0x3000008fff907230 */ /* 0x000fe40000004100 */
[C---:B------:R-:W-:Y:S01]  /*74c0*/  FFMA R38, R81.reuse, R119, R38 ;  /* 0x0000007751267223 */ /* 0x040fe20000000026 */
[C---:B------:R-:W-:Y:S01]  /*74d0*/  FMUL R43, R78.reuse, R43 ;  /* 0x0000002b4e2b7220 */ /* 0x040fe20000400000 */
[--C-:B------:R-:W-:Y:S02]  /*74e0*/  HADD2.F32 R123, -RZ, R125.reuse.H0_H0 ;  /* 0x2000007dff7b7230 */ /* 0x100fe40000004100 */
[C---:B------:R-:W-:Y:S01]  /*74f0*/  FMUL R42, R78.reuse, R46 ;  /* 0x0000002e4e2a7220 */ /* 0x040fe20000400000 */
[----:B------:R-:W-:Y:S02]  /*7500*/  HADD2.F32 R126, -RZ, R125.H1_H1 ;  /* 0x3000007dff7e7230 */ /* 0x000fe40000004100 */
[C---:B------:R-:W-:Y:S01]  /*7510*/  FFMA R43, R81.reuse, R122, R43 ;  /* 0x0000007a512b7223 */ /* 0x040fe2000000002b */
[----:B------:R-:W-:Y:S01]  /*7520*/  F2FP.F16.E4M3.UNPACK_B R145, R163.H1 ;  /* 0x000000a3ff91723e */ /* 0x000fe200030006ff */
[C---:B------:R-:W-:Y:S01]  /*7530*/  FFMA R40, R81.reuse, R121, R40 ;  /* 0x0000007951287223 */ /* 0x040fe20000000028 */
[----:B------:R-:W-:Y:S01]  /*7540*/  FFMA R41, R81, R124, R41 ;  /* 0x0000007c51297223 */ /* 0x000fe20000000029 */
[----:B------:R-:W-:Y:S01]  /*7550*/  ISETP.NE.AND P0, PT, R193, RZ, PT ;  /* 0x000000ffc100720c */ /* 0x000fe20003f05270 */
[----:B------:R-:W-:Y:S01]  /*7560*/  HADD2.F32 R125, -RZ, R127.H0_H0 ;  /* 0x2000007fff7d7230 */ /* 0x000fe20000004100 */
[----:B------:R-:W-:Y:S01]  /*7570*/  F2FP.SATFINITE.E4M3.F32.PACK_AB_MERGE_C R205, R43, R38, RZ ;  /* 0x000000262bcd723e */ /* 0x000fe200048070ff */
[----:B------:R-:W-:Y:S01]  /*7580*/  FFMA R42, R81, R123, R42 ;  /* 0x0000007b512a7223 */ /* 0x000fe2000000002a */
[C---:B------:R-:W-:Y:S01]  /*7590*/  FMUL R47, R78.reuse, R47 ;  /* 0x0000002f4e2f7220 */ /* 0x040fe20000400000 */
[--C-:B------:R-:W-:Y:S01]  /*75a0*/  HADD2.F32 R127, -RZ, R129.reuse.H0_H0 ;  /* 0x20000081ff7f7230 */ /* 0x100fe20000004100 */
[----:B------:R-:W-:Y:S01]  /*75b0*/  F2FP.SATFINITE.E4M3.F32.PACK_AB_MERGE_C R205, R37, R36, R205 ;  /* 0x0000002425cd723e */ /* 0x000fe200048070cd */
[----:B------:R-:W-:Y:S02]  /*75c0*/  HADD2.F32 R130, -RZ, R129.H1_H1 ;  /* 0x30000081ff827230 */ /* 0x000fe40000004100 */
[C---:B------:R-:W-:Y:S01]  /*75d0*/  FFMA R47, R81.reuse, R126, R47 ;  /* 0x0000007e512f7223 */ /* 0x040fe2000000002f */
[C---:B------:R-:W-:Y:S01]  /*75e0*/  FFMA R44, R81.reuse, R125, R44 ;  /* 0x0000007d512c7223 */ /* 0x040fe2000000002c */
[C---:B------:R-:W-:Y:S01]  /*75f0*/  FFMA R45, R81.reuse, R128, R45 ;  /* 0x00000080512d7223 */ /* 0x040fe2000000002d */
[----:B------:R-:W-:Y:S02]  /*7600*/  HADD2.F32 R129, -RZ, R131.H0_H0 ;  /* 0x20000083ff817230 */ /* 0x000fe40000004100 */
[C---:B------:R-:W-:Y:S01]  /*7610*/  FMUL R46, R78.reuse, R50 ;  /* 0x000000324e2e7220 */ /* 0x040fe20000400000 */
[C---:B------:R-:W-:Y:S01]  /*7620*/  FMUL R51, R78.reuse, R51 ;  /* 0x000000334e337220 */ /* 0x040fe20000400000 */
[--C-:B------:R-:W-:Y:S02]  /*7630*/  HADD2.F32 R131, -RZ, R133.reuse.H0_H0 ;  /* 0x20000085ff837230 */ /* 0x100fe40000004100 */
[C---:B------:R-:W-:Y:S01]  /*7640*/  FMUL R50, R78.reuse, R54 ;  /* 0x000000364e327220 */ /* 0x040fe20000400000 */
[C---:B------:R-:W-:Y:S01]  /*7650*/  FFMA R46, R81.reuse, R127, R46 ;  /* 0x0000007f512e7223 */ /* 0x040fe2000000002e */
[----:B------:R-:W-:Y:S02]  /*7660*/  HADD2.F32 R134, -RZ, R133.H1_H1 ;  /* 0x30000085ff867230 */ /* 0x000fe40000004100 */
[C---:B------:R-:W-:Y:S01]  /*7670*/  FFMA R51, R81.reuse, R130, R51 ;  /* 0x0000008251337223 */ /* 0x040fe20000000033 */
[----:B------:R-:W-:Y:S02]  /*7680*/  HADD2.F32 R133, -RZ, R135.H0_H0 ;  /* 0x20000087ff857230 */ /* 0x000fe40000004100 */
[C---:B------:R-:W-:Y:S01]  /*7690*/  FMUL R55, R78.reuse, R55 ;  /* 0x000000374e377220 */ /* 0x040fe20000400000 */
[C---:B------:R-:W-:Y:S01]  /*76a0*/  FFMA R48, R81.reuse, R129, R48 ;  /* 0x0000008151307223 */ /* 0x040fe20000000030 */
[C---:B------:R-:W-:Y:S01]  /*76b0*/  FFMA R49, R81.reuse, R132, R49 ;  /* 0x0000008451317223 */ /* 0x040fe20000000031 */
[--C-:B------:R-:W-:Y:S02]  /*76c0*/  HADD2.F32 R135, -RZ, R137.reuse.H0_H0 ;  /* 0x20000089ff877230 */ /* 0x100fe40000004100 */
[C---:B------:R-:W-:Y:S01]  /*76d0*/  FFMA R50, R81.reuse, R131, R50 ;  /* 0x0000008351327223 */ /* 0x040fe20000000032 */
[----:B------:R-:W-:Y:S02]  /*76e0*/  HADD2.F32 R138, -RZ, R137.H1_H1 ;  /* 0x30000089ff8a7230 */ /* 0x000fe40000004100 */
[C---:B------:R-:W-:Y:S01]  /*76f0*/  FMUL R54, R78.reuse, R58 ;  /* 0x0000003a4e367220 */ /* 0x040fe20000400000 */
[----:B------:R-:W-:Y:S02]  /*7700*/  HADD2.F32 R137, -RZ, R139.H0_H0 ;  /* 0x2000008bff897230 */ /* 0x000fe40000004100 */
[C---:B------:R-:W-:Y:S01]  /*7710*/  FFMA R55, R81.reuse, R134, R55 ;  /* 0x0000008651377223 */ /* 0x040fe20000000037 */
        /* <DEDUP_REMOVED lines=16> */
[----:B------:R-:W-:Y:S01]  /*7820*/  FFMA R63, R81, R142, R63 ;  /* 0x0000008e513f7223 */ /* 0x000fe2000000003f */
[----:B------:R-:W-:Y:S01]  /*7830*/  FMUL R67, R78, R67 ;  /* 0x000000434e437220 */ /* 0x000fe20000400000 */
[----:B------:R-:W-:Y:S01]  /*7840*/  F2FP.SATFINITE.E4M3.F32.PACK_AB_MERGE_C R206, R47, R42, RZ ;  /* 0x0000002a2fce723e */ /* 0x000fe200048070ff */
[----:B------:R-:W-:Y:S01]  /*7850*/  FFMA R60, R81, R141, R60 ;  /* 0x0000008d513c7223 */ /* 0x000fe2000000003c */
[----:B------:R-:W-:Y:S01]  /*7860*/  F2FP.SATFINITE.E4M3.F32.PACK_AB_MERGE_C R207, R51, R46, RZ ;  /* 0x0000002e33cf723e */ /* 0x000fe200048070ff */
[C---:B------:R-:W-:Y:S01]  /*7870*/  FFMA R61, R81.reuse, R144, R61 ;  /* 0x00000090513d7223 */ /* 0x040fe2000000003d */
[C---:B------:R-:W-:Y:S01]  /*7880*/  FFMA R62, R81.reuse, R143, R62 ;  /* 0x0000008f513e7223 */ /* 0x040fe2000000003e */
[----:B------:R-:W-:Y:S01]  /*7890*/  FFMA R67, R81, R146, R67 ;  /* 0x0000009251437223 */ /* 0x000fe20000000043 */
[----:B------:R-:W-:Y:S02]  /*78a0*/  F2FP.SATFINITE.E4M3.F32.PACK_AB_MERGE_C R206, R41, R40, R206 ;  /* 0x0000002829ce723e */ /* 0x000fe400048070ce */
[----:B------:R-:W-:Y:S02]  /*78b0*/  F2FP.SATFINITE.E4M3.F32.PACK_AB_MERGE_C R207, R45, R44, R207 ;  /* 0x0000002c2dcf723e */ /* 0x000fe400048070cf */
[----:B------:R-:W-:Y:S02]  /*78c0*/  F2FP.SATFINITE.E4M3.F32.PACK_AB_MERGE_C R212, R55, R50, RZ ;  /* 0x0000003237d4723e */ /* 0x000fe400048070ff */
[----:B------:R-:W-:Y:S01]  /*78d0*/  F2FP.SATFINITE.E4M3.F32.PACK_AB_MERGE_C R213, R59, R54, RZ ;  /* 0x000000363bd5723e */ /* 0x000fe200048070ff */
[----:B------:R1:W-:Y:S01]  /*78e0*/  STS.128 [R199+0x4020], R204 ;  /* 0x004020ccc7007388 */ /* 0x0003e20000000c00 */
[----:B------:R-:W-:Y:S02]  /*78f0*/  F2FP.SATFINITE.E4M3.F32.PACK_AB_MERGE_C R214, R63, R58, RZ ;  /* 0x0000003a3fd6723e */ /* 0x000fe400048070ff */
[----:B------:R-:W-:Y:S02]  /*7900*/  F2FP.SATFINITE.E4M3.F32.PACK_AB_MERGE_C R215, R67, R62, RZ ;  /* 0x0000003e43d7723e */ /* 0x000fe400048070ff */
[----:B------:R-:W-:Y:S02]  /*7910*/  F2FP.SATFINITE.E4M3.F32.PACK_AB_MERGE_C R212, R49, R48, R212 ;  /* 0x0000003031d4723e */ /* 0x000fe400048070d4 */
[----:B------:R-:W-:Y:S02]  /*7920*/  F2FP.SATFINITE.E4M3.F32.PACK_AB_MERGE_C R213, R53, R52, R213 ;  /* 0x0000003435d5723e */ /* 0x000fe400048070d5 */
[----:B------:R-:W-:Y:S02]  /*7930*/  F2FP.SATFINITE.E4M3.F32.PACK_AB_MERGE_C R214, R57, R56, R214 ;  /* 0x0000003839d6723e */ /* 0x000fe400048070d6 */
[----:B------:R-:W-:Y:S02]  /*7940*/  F2FP.SATFINITE.E4M3.F32.PACK_AB_MERGE_C R215, R61, R60, R215 ;  /* 0x0000003c3dd7723e */ /* 0x000fe400048070d7 */
[----:B------:R-:W-:Y:S02]  /*7950*/  LEA R216, R181, UR49, 0x3 ;  /* 0x00000031b5d87c11 */ /* 0x000fe4000f8e18ff */
[----:B------:R-:W-:Y:S01]  /*7960*/  @P6 SHF.L.U32 R219, R180, 0x1f, RZ ;  /* 0x0000001fb4db6819 */ /* 0x000fe200000006ff */
[----:B------:R1:W-:Y:S01]  /*7970*/  STS.128 [R198+0x4010], R212 ;  /* 0x004010d4c6007388 */ /* 0x0003e20000000c00 */
[----:B------:R-:W-:Y:S01]  /*7980*/  @!PT LDS RZ, [RZ] ;  /* 0x00000000fffff984 */ /* 0x000fe20000000800 */
[----:B------:R-:W-:Y:S01]  /*7990*/  @!PT LDS RZ, [RZ] ;  /* 0x00000000fffff984 */ /* 0x000fe20000000800 */
[----:B------:R-:W-:Y:S01]  /*79a0*/  @!PT LDS RZ, [RZ] ;  /* 0x00000000fffff984 */ /* 0x000fe20000000800 */
[----:B------:R-:W-:Y:S01]  /*79b0*/  @!PT LDS RZ, [RZ] ;  /* 0x00000000fffff984 */ /* 0x000fe20000000800 */
[----:B------:R2:W-:Y:S07]  /*79c0*/  MEMBAR.ALL.CTA ;  /* 0x0000000000007992 */ /* 0x0005ee0000008000 */
[----:B--2---:R-:W2:Y:S02]  /*79d0*/  FENCE.VIEW.ASYNC.S ;  /* 0x00000000000073c6 */ /* 0x004ea40000000000 */
[----:B--2---:R-:W-:Y:S06]  /*79e0*/  BAR.SYNC.DEFER_BLOCKING 0x1, 0x80 ;  /* 0x0042000000007b1d */ /* 0x004fec0000010000 */
[----:B------:R-:W-:Y:S05]  /*79f0*/  @P0 BRA `(.L_x_127) ;  /* 0x0000000000280947 */ /* 0x000fea0003800000 */
[----:B------:R-:W-:Y:S02]  /*7a00*/  UIADD3 UR4, UPT, UPT, UR49, 0x4200, URZ ;  /* 0x0000420031047890 */ /* 0x000fe4000fffe0ff */
[----:B------:R-:W-:Y:S01]  /*7a10*/  UIADD3 UR6, UP0, UPT, UR52, 0x680, URZ ;  /* 0x0000068034067890 */ /* 0x000fe2000ff1e0ff */
[----:B------:R-:W-:Y:S03]  /*7a20*/  UMOV UR43, UR36 ;  /* 0x00000024002b7c82 */ /* 0x000fe60008000000 */
[----:B------:R-:W-:Y:S01]  /*7a30*/  MOV R192, UR4 ;  /* 0x0000000400c07c02 */ /* 0x000fe20008000f00 */
[----:B------:R-:W-:Y:S03]  /*7a40*/  UIADD3.X UR7, UPT, UPT, URZ, UR53, URZ, UP0, !UPT ;  /* 0x00000035ff077290 */ /* 0x000fe600087fe4ff */
[----:B------:R-:W-:Y:S11]  /*7a50*/  R2UR UR40, R192 ;  /* 0x00000000c02872ca */ /* 0x000ff600000e0000 */
[----:B------:R-:W-:Y:S02]  /*7a60*/  @!UPT UIADD3 URZ, UPT, UPT, URZ, URZ, URZ ;  /* 0x000000fffffff290 */ /* 0x000fe4000fffe0ff */
[----:B------:R2:W-:Y:S01]  /*7a70*/  UTMASTG.3D [UR40], [UR6] ;  /* 0x00000028060073b5 */ /* 0x0005e20008010000 */
[----:B------:R0:W-:Y:S01]  /*7a80*/  UTMACMDFLUSH ;  /* 0x00000000000079b7 */ /* 0x0001e20000000000 */
[----:B--2---:R-:W-:Y:S04]  /*7a90*/  DEPBAR.LE SB0, 0x1 ;  /* 0x000080400000791a */ /* 0x004fe80000000000 */
.L_x_127:
[----:B------:R-:W-:Y:S05]  /*7aa0*/  BSYNC.RECONVERGENT B0 ;  /* 0x0000000000007941 */ /* 0x000fea0003800200 */
.L_x_126:
[----:B------:R-:W-:Y:S06]  /*7ab0*/  BAR.SYNC.DEFER_BLOCKING 0x1, 0x80 ;  /* 0x0042000000007b1d */ /* 0x000fec0000010000 */
[----:B------:R-:W2:Y:S01]  /*7ac0*/  @P6 SYNCS.PHASECHK.TRANS64.TRYWAIT P0, [R216+URZ+0x100], R219 ;  /* 0x000100dbd80065a7 */ /* 0x000ea200080011ff */
[----:B------:R-:W-:Y:S01]  /*7ad0*/  BSSY B1, `(.L_x_128) ;  /* 0x0000023000017945 */ /* 0x000fe20003800000 */
[----:B--2---:R-:W-:Y:S03]  /*7ae0*/  @P6 SEL R208, RZ, 0x1, !P0 ;  /* 0x00000001ffd06807 */ /* 0x004fe60004000000 */
[----:B------:R-:W-:Y:S05]  /*7af0*/  @!P6 BRA `(.L_x_129) ;  /* 0x000000000080e947 */ /* 0x000fea0003800000 */
[----:B------:R-:W-:Y:S01]  /*7b00*/  ISETP.NE.AND P1, PT, R209, RZ, PT ;  /* 0x000000ffd100720c */ /* 0x000fe20003f25270 */
[----:B------:R-:W-:Y:S01]  /*7b10*/  BSSY B0, `(.L_x_130) ;  /* 0x000000a000007945 */ /* 0x000fe20003800000 */
[----:B------:R-:W-:Y:S11]  /*7b20*/  ISETP.NE.AND P0, PT, R208, RZ, PT ;  /* 0x000000ffd000720c */ /* 0x000ff60003f05270 */
[----:B------:R-:W-:Y:S04]  /*7b30*/  @P1 IMAD R0, R181, 0x2000, R190 ;  /* 0x00002000b5001824 */ /* 0x000fe800078e02be */
[C---:B------:R-:W-:Y:S01]  /*7b40*/  @P1 IMAD.IADD R211, R0.reuse, 0x1, R211 ;  /* 0x0000000100d31824 */ /* 0x040fe200078e02d3 */
[----:B------:R-:W-:Y:S03]  /*7b50*/  @P1 IADD3 R217, PT, PT, R0, R217, RZ ;  /* 0x000000d900d91210 */ /* 0x000fe60007ffe0ff */
[----:B------:R-:W-:Y:S01]  /*7b60*/  @P1 IMAD.IADD R210, R210, 0x1, R211 ;  /* 0x00000001d2d21824 */ /* 0x000fe200078e02d3 */
[----:B------:R-:W-:Y:S06]  /*7b70*/  @P0 BRA `(.L_x_131) ;  /* 0x00000000000c0947 */ /* 0x000fec0003800000 */
[----:B------:R-:W-:Y:S04]  /*7b80*/  SHF.L.U32 R3, R180, 0x1f, RZ ;  /* 0x0000001fb4037819 */ /* 0x000fe800000006ff */
[----:B------:R-:W2:Y:S02]  /*7b90*/  SYNCS.PHASECHK.TRANS64.TRYWAIT P0, [R216+URZ+0x100], R3 ;  /* 0x00010003d80075a7 */ /* 0x000ea400080011ff */
[----:B--2---:R-:W-:Y:S05]  /*7ba0*/  @!P0 BRA `(.L_x_132) ;  /* 0x0000002400248947 */ /* 0x004fea0003800000 */
.L_x_131:
[----:B------:R-:W-:Y:S05]  /*7bb0*/  BSYNC B0 ;  /* 0x0000000000007941 */ /* 0x000fea0003800000 */
.L_x_130:
[----:B------:R-:W-:Y:S01]  /*7bc0*/  ISETP.NE.AND P0, PT, R209, RZ, PT ;  /* 0x000000ffd100720c */ /* 0x000fe20003f05270 */
[----:B--2---:R-:W-:Y:S02]  /*7bd0*/  VIADD R3, R216, 0x110 ;  /* 0x00000110d8037836 */ /* 0x004fe40000000000 */
[----:B------:R-:W-:Y:S02]  /*7be0*/  IMAD.U32 R2, RZ, RZ, UR37 ;  /* 0x00000025ff027e24 */ /* 0x000fe4000f8e00ff */
[----:B------:R-:W-:Y:S03]  /*7bf0*/  VIADD R181, R181, 0x1 ;  /* 0x00000001b5b57836 */ /* 0x000fe60000000000 */
[----:B------:R-:W-:Y:S05]  /*7c00*/  PRMT R2, R2, 0x654, R3 ;  /* 0x0000065402027816 */ /* 0x000fea0000000003 */
[----:B------:R2:W3:Y:S04]  /*7c10*/  @P0 LDS.128 R148, [R0] ;  /* 0x0000000000940984 */ /* 0x0004e80000000c00 */
[----:B------:R2:W4:Y:S04]  /*7c20*/  @P0 LDS.128 R152, [R211+0x10] ;  /* 0x00001000d3980984 */ /* 0x0005280000000c00 */
        /* <DEDUP_REMOVED lines=13> */
.L_x_129:
[----:B------:R-:W-:Y:S05]  /*7d00*/  BSYNC B1 ;  /* 0x0000000000017941 */ /* 0x000fea0003800000 */
.L_x_128:
[----:B--2---:R-:W-:Y:S05]  /*7d10*/  VIADD R0, R80, 0x40 ;  /* 0x0000004050007836 */ /* 0x004fea0000000000 */
[----:B------:R-:W-:Y:S04]  /*7d20*/  SHF.R.U32.HI R0, RZ, 0x15, R0 ;  /* 0x00000015ff007819 */ /* 0x000fe80000011600 */
[----:B------:R-:W-:Y:S11]  /*7d30*/  LOP3.LUT P0, RZ, R0, 0x3, R173, 0x48, !PT ;  /* 0x0000000300ff7812 */ /* 0x000ff600078048ad */
[----:B------:R-:W-:Y:S02]  /*7d40*/  @!UPT UIADD3 URZ, UPT, UPT, URZ, URZ, URZ ;  /* 0x000000fffffff290 */ /* 0x000fe4000fffe0ff */
[----:B------:R-:W-:Y:S05]  /*7d50*/  @!P0 BRA `(.L_x_133) ;  /* 0x0000000000408947 */ /* 0x000fea0003800000 */
[----:B------:R-:W2:Y:S01]  /*7d60*/  LDCU.64 UR8, c[0x4][0x70] ;  /* 0x01000e00ff0877ac */ /* 0x000ea20008000a00 */
[----:B------:R-:W-:Y:S01]  /*7d70*/  MOV R3, 0x0 ;  /* 0x0000000000037802 */ /* 0x000fe20000000f00 */
[----:B------:R-:W-:Y:S02]  /*7d80*/  HFMA2 R12, -RZ, RZ, 0, 5.9604644775390625e-08 ;  /* 0x00000001ff0c7431 */ /* 0x000fe400000001ff */
[----:B------:R-:W-:Y:S02]  /*7d90*/  IMAD.MOV.U32 R8, RZ, RZ, 0x192 ;  /* 0x00000192ff087424 */ /* 0x000fe400078e00ff */
[----:B------:R-:W-:Y:S01]  /*7da0*/  IMAD.MOV.U32 R13, RZ, RZ, RZ ;  /* 0x000000ffff0d7224 */ /* 0x000fe200078e00ff */
[----:B------:R-:W5:Y:S01]  /*7db0*/  LDCU.64 UR6, c[0x4][0x78] ;  /* 0x01000f00ff0677ac */ /* 0x000f620008000a00 */
[----:B------:R-:W1:Y:S01]  /*7dc0*/  LDC.64 R2, c[0x4][R3] ;  /* 0x0100000003027b82 */ /* 0x000e620000000a00 */
[----:B------:R-:W3:Y:S01]  /*7dd0*/  LDCU.64 UR4, c[0x4][0x10] ;  /* 0x01000200ff0477ac */ /* 0x000ee20008000a00 */
[----:B--2---:R-:W-:Y:S01]  /*7de0*/  MOV R5, UR9 ;  /* 0x0000000900057c02 */ /* 0x004fe20008000f00 */
[----:B------:R-:W-:Y:S01]  /*7df0*/  IMAD.U32 R4, RZ, RZ, UR8 ;  /* 0x00000008ff047e24 */ /* 0x000fe2000f8e00ff */
[----:B-----5:R-:W-:Y:S01]  /*7e00*/  MOV R7, UR7 ;  /* 0x0000000700077c02 */ /* 0x020fe20008000f00 */
[----:B------:R-:W-:Y:S01]  /*7e10*/  IMAD.U32 R6, RZ, RZ, UR6 ;  /* 0x00000006ff067e24 */ /* 0x000fe2000f8e00ff */
[----:B---3--:R-:W-:Y:S01]  /*7e20*/  MOV R11, UR5 ;  /* 0x00000005000b7c02 */ /* 0x008fe20008000f00 */
[----:B------:R-:W-:Y:S02]  /*7e30*/  IMAD.U32 R10, RZ, RZ, UR4 ;  /* 0x00000004ff0a7e24 */ /* 0x000fe4000f8e00ff */
[----:B------:R-:W-:Y:S07]  /*7e40*/  LEPC R20, `(.L_x_133) ;  /* 0x000000001014794e */ /* 0x000fee0000000000 */
[----:B-1--4-:R-:W-:Y:S05]  /*7e50*/  CALL.ABS.NOINC R2 ;  /* 0x0000000002007343 */ /* 0x012fea0003c00000 */
.L_x_133:
[----:B------:R-:W-:Y:S01]  /*7e60*/  ISETP.NE.AND P0, PT, R193, RZ, PT ;  /* 0x000000ffc100720c */ /* 0x000fe20003f05270 */
[----:B------:R-:W-:Y:S05]  /*7e70*/  WARPSYNC.ALL ;  /* 0x0000000000007948 */ /* 0x000fea0003800000 */
[----:B------:R-:W-:Y:S01]  /*7e80*/  R2UR UR4, R80 ;  /* 0x00000000500472ca */ /* 0x000fe200000e0000 */
[----:B------:R-:W-:Y:S01]  /*7e90*/  BSSY.RECONVERGENT B0, `(.L_x_134) ;  /* 0x000011c000007945 */ /* 0x000fe20003800200 */
[----:B---3--:R-:W-:Y:S02]  /*7ea0*/  F2FP.F16.E4M3.UNPACK_B R11, R149 ;  /* 0x00000095ff0b723e */ /* 0x008fe400020006ff */
[----:B------:R-:W-:Y:S02]  /*7eb0*/  F2FP.F16.E4M3.UNPACK_B R10, R150 ;  /* 0x00000096ff0a723e */ /* 0x000fe400020006ff */
[----:B------:R-:W-:Y:S01]  /*7ec0*/  F2FP.F16.E4M3.UNPACK_B R9, R151 ;  /* 0x00000097ff09723e */ /* 0x000fe200020006ff */
[--C-:B------:R-:W-:Y:S01]  /*7ed0*/  HADD2.F32 R83, -RZ, R11.reuse.H0_H0 ;  /* 0x2000000bff537230 */ /* 0x100fe20000004100 */
[----:B----4-:R-:W-:Y:S01]  /*7ee0*/  F2FP.F16.E4M3.UNPACK_B R8, R152 ;  /* 0x00000098ff08723e */ /* 0x010fe200020006ff */
[----:B------:R-:W-:Y:S01]  /*7ef0*/  HADD2.F32 R84, -RZ, R11.H1_H1 ;  /* 0x3000000bff547230 */ /* 0x000fe20000004100 */
[----:B------:R-:W-:Y:S01]  /*7f00*/  F2FP.F16.E4M3.UNPACK_B R7, R153 ;  /* 0x00000099ff07723e */ /* 0x000fe200020006ff */
[--C-:B------:R-:W-:Y:S01]  /*7f10*/  HADD2.F32 R87, -RZ, R10.reuse.H0_H0 ;  /* 0x2000000aff577230 */ /* 0x100fe20000004100 */
[----:B------:R-:W-:Y:S01]  /*7f20*/  F2FP.F16.E4M3.UNPACK_B R6, R154 ;  /* 0x0000009aff06723e */ /* 0x000fe200020006ff */
[----:B------:R-:W-:Y:S01]  /*7f30*/  HADD2.F32 R88, -RZ, R10.H1_H1 ;  /* 0x3000000aff587230 */ /* 0x000fe20000004100 */
[----:B------:R-:W-:Y:S01]  /*7f40*/  F2FP.F16.E4M3.UNPACK_B R5, R155 ;  /* 0x0000009bff05723e */ /* 0x000fe200020006ff */
[--C-:B------:R-:W-:Y:S01]  /*7f50*/  HADD2.F32 R91, -RZ, R9.reuse.H0_H0 ;  /* 0x20000009ff5b7230 */ /* 0x100fe20000004100 */
[----:B-1----:R-:W-:Y:S01]  /*7f60*/  F2FP.F16.E4M3.UNPACK_B R4, R156 ;  /* 0x0000009cff04723e */ /* 0x002fe200020006ff */
[----:B------:R-:W-:Y:S01]  /*7f70*/  HADD2.F32 R93, -RZ, R9.H1_H1 ;  /* 0x30000009ff5d7230 */ /* 0x000fe20000004100 */
[-C--:B------:R-:W-:Y:S01]  /*7f80*/  F2FP.F16.E4M3.UNPACK_B R2, R148.reuse ;  /* 0x00000094ff02723e */ /* 0x080fe200020006ff */
[--C-:B------:R-:W-:Y:S01]  /*7f90*/  HADD2.F32 R94, -RZ, R8.reuse.H0_H0 ;  /* 0x20000008ff5e7230 */ /* 0x100fe20000004100 */
[----:B------:R-:W-:Y:S01]  /*7fa0*/  F2FP.F16.E4M3.UNPACK_B R148, R148.H1 ;  /* 0x00000094ff94723e */ /* 0x000fe200030006ff */
[----:B------:R-:W-:Y:S01]  /*7fb0*/  HADD2.F32 R97, -RZ, R8.H1_H1 ;  /* 0x30000008ff617230 */ /* 0x000fe20000004100 */
[----:B------:R-:W-:Y:S01]  /*7fc0*/  F2FP.F16.E4M3.UNPACK_B R149, R149.H1 ;  /* 0x00000095ff95723e */ /* 0x000fe200030006ff */
[--C-:B------:R-:W-:Y:S01]  /*7fd0*/  HADD2.F32 R98, -RZ, R7.reuse.H0_H0 ;  /* 0x20000007ff627230 */ /* 0x100fe20000004100 */
[----:B------:R-:W-:Y:S01]  /*7fe0*/  F2FP.F16.E4M3.UNPACK_B R150, R150.H1 ;  /* 0x00000096ff96723e */ /* 0x000fe200030006ff */
[----:B------:R-:W-:Y:S01]  /*7ff0*/  HADD2.F32 R101, -RZ, R7.H1_H1 ;  /* 0x30000007ff657230 */ /* 0x000fe20000004100 */
[----:B------:R-:W-:Y:S01]  /*8000*/  F2FP.F16.E4M3.UNPACK_B R151, R151.H1 ;  /* 0x00000097ff97723e */ /* 0x000fe200030006ff */
[--C-:B------:R-:W-:Y:S01]  /*8010*/  HADD2.F32 R102, -RZ, R6.reuse.H0_H0 ;  /* 0x20000006ff667230 */ /* 0x100fe20000004100 */
[----:B------:R-:W-:Y:S01]  /*8020*/  IADD3 R195, PT, PT, R195, 0x170, RZ ;  /* 0x00000170c3c37810 */ /* 0x000fe20007ffe0ff */
[----:B------:R-:W-:Y:S01]  /*8030*/  HADD2.F32 R105, -RZ, R6.H1_H1 ;  /* 0x30000006ff697230 */ /* 0x000fe20000004100 */
[----:B------:R-:W-:Y:S01]  /*8040*/  F2FP.F16.E4M3.UNPACK_B R138, R163 ;  /* 0x000000a3ff8a723e */ /* 0x000fe200020006ff */
[--C-:B------:R-:W-:Y:S01]  /*8050*/  HADD2.F32 R106, -RZ, R5.reuse.H0_H0 ;  /* 0x20000005ff6a7230 */ /* 0x100fe20000004100 */
[----:B------:R-:W-:Y:S01]  /*8060*/  LOP3.LUT R195, R195, 0xfefffff8, RZ, 0xc0, !PT ;  /* 0xfefffff8c3c37812 */ /* 0x000fe200078ec0ff */
[----:B------:R-:W-:Y:S01]  /*8070*/  HADD2.F32 R109, -RZ, R5.H1_H1 ;  /* 0x30000005ff6d7230 */ /* 0x000fe20000004100 */
[----:B------:R-:W-:Y:S01]  /*8080*/  F2FP.F16.E4M3.UNPACK_B R116, R157 ;  /* 0x0000009dff74723e */ /* 0x000fe200020006ff */
[--C-:B------:R-:W-:Y:S01]  /*8090*/  HADD2.F32 R110, -RZ, R4.reuse.H0_H0 ;  /* 0x20000004ff6e7230 */ /* 0x100fe20000004100 */
[----:B------:R-:W-:Y:S01]  /*80a0*/  F2FP.F16.E4M3.UNPACK_B R120, R158 ;  /* 0x0000009eff78723e */ /* 0x000fe200020006ff */
[----:B------:R-:W-:Y:S01]  /*80b0*/  HADD2.F32 R113, -RZ, R4.H1_H1 ;  /* 0x30000004ff717230 */ /* 0x000fe20000004100 */
[----:B------:R-:W-:Y:S01]  /*80c0*/  F2FP.F16.E4M3.UNPACK_B R124, R159 ;  /* 0x0000009fff7c723e */ /* 0x000fe200020006ff */
[----:B------:R-:W1:Y:S01]  /*80d0*/  LDTM.x64 R4, tmem[UR4+0x40] ;  /* 0x00004004000479ee */ /* 0x000e620008340000 */
[--C-:B------:R-:W-:Y:S01]  /*80e0*/  HADD2.F32 R0, -RZ, R2.reuse.H0_H0 ;  /* 0x20000002ff007230 */ /* 0x100fe20000004100 */
[----:B------:R-:W-:Y:S01]  /*80f0*/  NOP ;  /* 0x0000000000007918 */ /* 0x000fe20000000000 */
[----:B-1----:R1:W-:Y:S01]  /*8100*/  SYNCS.ARRIVE.TRANS64.RED.A1T0 RZ, [R195+URZ], RZ ;  /* 0x000000ffc3ff79a7 */ /* 0x0023e200081004ff */
[----:B------:R-:W-:Y:S01]  /*8110*/  HADD2.F32 R2, -RZ, R2.H1_H1 ;  /* 0x30000002ff027230 */ /* 0x000fe20000004100 */
[----:B------:R-:W-:Y:S01]  /*8120*/  F2FP.F16.E4M3.UNPACK_B R128, R160 ;  /* 0x000000a0ff80723e */ /* 0x000fe200020006ff */
[--C-:B------:R-:W-:Y:S01]  /*8130*/  HADD2.F32 R86, -RZ, R149.reuse.H1_H1 ;  /* 0x30000095ff567230 */ /* 0x100fe20000004100 */
[----:B------:R-:W-:Y:S01]  /*8140*/  F2FP.F16.E4M3.UNPACK_B R132, R161 ;  /* 0x000000a1ff84723e */ /* 0x000fe200020006ff */
[--C-:B------:R-:W-:Y:S01]  /*8150*/  HADD2.F32 R114, -RZ, R116.reuse.H0_H0 ;  /* 0x20000074ff727230 */ /* 0x100fe20000004100 */
[----:B------:R-:W-:Y:S01]  /*8160*/  F2FP.F16.E4M3.UNPACK_B R136, R162 ;  /* 0x000000a2ff88723e */ /* 0x000fe200020006ff */
[----:B------:R-:W-:Y:S01]  /*8170*/  HADD2.F32 R117, -RZ, R116.H1_H1 ;  /* 0x30000074ff757230 */ /* 0x000fe20000004100 */
[----:B------:R-:W-:Y:S01]  /*8180*/  F2FP.F16.E4M3.UNPACK_B R152, R152.H1 ;  /* 0x00000098ff98723e */ /* 0x000fe200030006ff */
        /* <DEDUP_REMOVED lines=12> */
[C---:B------:R-:W-:Y:S01]  /*8250*/  FMUL R4, R78.reuse, R4 ;  /* 0x000000044e047220 */ /* 0x040fe20000400000 */
[C---:B------:R-:W-:Y:S01]  /*8260*/  FMUL R5, R78.reuse, R5 ;  /* 0x000000054e057220 */ /* 0x040fe20000400000 */
[----:B------:R-:W-:Y:S02]  /*8270*/  HADD2.F32 R3, -RZ, R148.H0_H0 ;  /* 0x20000094ff037230 */ /* 0x000fe40000004100 */
        /* <DEDUP_REMOVED lines=9> */
[----:B------:R-:W-:Y:S02]  /*8310*/  HADD2.F32 R130, -RZ, R132.H0_H0 ;  /* 0x20000084ff827230 */ /* 0x000fe40000004100 */
[C---:B------:R-:W-:Y:S01]  /*8320*/  FMUL R6, R78.reuse, R6 ;  /* 0x000000064e067220 */ /* 0x040fe20000400000 */
[----:B------:R-:W-:Y:S02]  /*8330*/  HADD2.F32 R82, -RZ, R148.H1_H1 ;  /* 0x30000094ff527230 */ /* 0x000fe40000004100 */
[C---:B------:R-:W-:Y:S01]  /*8340*/  FMUL R7, R78.reuse, R7 ;  /* 0x000000074e077220 */ /* 0x040fe20000400000 */
[----:B------:R-:W-:Y:S02]  /*8350*/  HADD2.F32 R85, -RZ, R149.H0_H0 ;  /* 0x20000095ff557230 */ /* 0x000fe40000004100 */
[C---:B------:R-:W-:Y:S01]  /*8360*/  FFMA R6, R81.reuse, R3, R6 ;  /* 0x0000000351067223 */ /* 0x040fe20000000006 */
[----:B------:R-:W-:Y:S02]  /*8370*/  HADD2.F32 R133, -RZ, R132.H1_H1 ;  /* 0x30000084ff857230 */ /* 0x000fe40000004100 */
[C---:B------:R-:W-:Y:S01]  /*8380*/  FFMA R7, R81.reuse, R82, R7 ;  /* 0x0000005251077223 */ /* 0x040fe20000000007 */
[C---:B------:R-:W-:Y:S01]  /*8390*/  FFMA R8, R81.reuse, R83, R8 ;  /* 0x0000005351087223 */ /* 0x040fe20000000008 */
[C---:B------:R-:W-:Y:S01]  /*83a0*/  FFMA R9, R81.reuse, R84, R9 ;  /* 0x0000005451097223 */ /* 0x040fe20000000009 */
[--C-:B------:R-:W-:Y:S02]  /*83b0*/  HADD2.F32 R82, -RZ, R138.reuse.H0_H0 ;  /* 0x2000008aff527230 */ /* 0x100fe40000004100 */
[C---:B------:R-:W-:Y:S01]  /*83c0*/  FMUL R10, R78.reuse, R10 ;  /* 0x0000000a4e0a7220 */ /* 0x040fe20000400000 */
[----:B------:R-:W-:Y:S02]  /*83d0*/  HADD2.F32 R83, -RZ, R138.H1_H1 ;  /* 0x3000008aff537230 */ /* 0x000fe40000004100 */
[C---:B------:R-:W-:Y:S01]  /*83e0*/  FMUL R11, R78.reuse, R11 ;  /* 0x0000000b4e0b7220 */ /* 0x040fe20000400000 */
[----:B------:R-:W-:Y:S02]  /*83f0*/  HADD2.F32 R89, -RZ, R150.H0_H0 ;  /* 0x20000096ff597230 */ /* 0x000fe40000004100 */
[C---:B------:R-:W-:Y:S01]  /*8400*/  FFMA R10, R81.reuse, R85, R10 ;  /* 0x00000055510a7223 */ /* 0x040fe2000000000a */
[--C-:B------:R-:W-:Y:S02]  /*8410*/  HADD2.F32 R134, -RZ, R136.reuse.H0_H0 ;  /* 0x20000088ff867230 */ /* 0x100fe40000004100 */
[C---:B------:R-:W-:Y:S01]  /*8420*/  FFMA R11, R81.reuse, R86, R11 ;  /* 0x00000056510b7223 */ /* 0x040fe2000000000b */
[C---:B------:R-:W-:Y:S01]  /*8430*/  FFMA R12, R81.reuse, R87, R12 ;  /* 0x00000057510c7223 */ /* 0x040fe2000000000c */
[----:B------:R-:W-:Y:S01]  /*8440*/  FFMA R13, R81, R88, R13 ;  /* 0x00000058510d7223 */ /* 0x000fe2000000000d */
[----:B------:R-:W-:Y:S01]  /*8450*/  F2FP.SATFINITE.E4M3.F32.PACK_AB_MERGE_C R86, R7, R6, RZ ;  /* 0x000000060756723e */ /* 0x000fe200048070ff */
[C---:B------:R-:W-:Y:S01]  /*8460*/  FMUL R7, R78.reuse, R20 ;  /* 0x000000144e077220 */ /* 0x040fe20000400000 */
[----:B------:R-:W-:Y:S01]  /*8470*/  F2FP.SATFINITE.E4M3.F32.PACK_AB_MERGE_C R138, R11, R10, RZ ;  /* 0x0000000a0b8a723e */ /* 0x000fe200048070ff */
[C---:B------:R-:W-:Y:S01]  /*8480*/  FMUL R10, R78.reuse, R21 ;  /* 0x000000154e0a7220 */ /* 0x040fe20000400000 */
[C---:B------:R-:W-:Y:S01]  /*8490*/  FMUL R21, R78.reuse, R28 ;  /* 0x0000001c4e157220 */ /* 0x040fe20000400000 */
[----:B------:R-:W-:Y:S02]  /*84a0*/  HADD2.F32 R137, -RZ, R136.H1_H1 ;  /* 0x30000088ff897230 */ /* 0x000fe40000004100 */
[C---:B------:R-:W-:Y:S01]  /*84b0*/  FMUL R14, R78.reuse, R14 ;  /* 0x0000000e4e0e7220 */ /* 0x040fe20000400000 */
[----:B------:R-:W-:Y:S02]  /*84c0*/  HADD2.F32 R90, -RZ, R150.H1_H1 ;  /* 0x30000096ff5a7230 */ /* 0x000fe40000004100 */
[C---:B------:R-:W-:Y:S01]  /*84d0*/  FMUL R15, R78.reuse, R15 ;  /* 0x0000000f4e0f7220 */ /* 0x040fe20000400000 */
[--C-:B------:R-:W-:Y:S02]  /*84e0*/  HADD2.F32 R92, -RZ, R151.reuse.H0_H0 ;  /* 0x20000097ff5c7230 */ /* 0x100fe40000004100 */
[C---:B------:R-:W-:Y:S01]  /*84f0*/  FFMA R14, R81.reuse, R89, R14 ;  /* 0x00000059510e7223 */ /* 0x040fe2000000000e */
[----:B------:R-:W-:Y:S02]  /*8500*/  HADD2.F32 R95, -RZ, R151.H1_H1 ;  /* 0x30000097ff5f7230 */ /* 0x000fe40000004100 */
[C---:B------:R-:W-:Y:S01]  /*8510*/  FFMA R15, R81.reuse, R90, R15 ;  /* 0x0000005a510f7223 */ /* 0x040fe2000000000f */
[C---:B------:R-:W-:Y:S01]  /*8520*/  FFMA R0, R81.reuse, R91, R0 ;  /* 0x0000005b51007223 */ /* 0x040fe20000000000 */
[----:B------:R-:W-:Y:S01]  /*8530*/  FFMA R2, R81, R93, R2 ;  /* 0x0000005d51027223 */ /* 0x000fe20000000002 */
[C---:B------:R-:W-:Y:S01]  /*8540*/  FMUL R3, R78.reuse, R18 ;  /* 0x000000124e037220 */ /* 0x040fe20000400000 */
[C---:B------:R-:W-:Y:S01]  /*8550*/  FMUL R18, R78.reuse, R25 ;  /* 0x000000194e127220 */ /* 0x040fe20000400000 */
[----:B------:R-:W-:Y:S01]  /*8560*/  F2FP.SATFINITE.E4M3.F32.PACK_AB_MERGE_C R14, R15, R14, RZ ;  /* 0x0000000e0f0e723e */ /* 0x000fe200048070ff */
[C---:B------:R-:W-:Y:S01]  /*8570*/  FMUL R25, R78.reuse, R32 ;  /* 0x000000204e197220 */ /* 0x040fe20000400000 */
[C---:B------:R-:W-:Y:S01]  /*8580*/  FFMA R3, R81.reuse, R92, R3 ;  /* 0x0000005c51037223 */ /* 0x040fe20000000003 */
[C---:B------:R-:W-:Y:S01]  /*8590*/  FMUL R6, R78.reuse, R19 ;  /* 0x000000134e067220 */ /* 0x040fe20000400000 */
[--C-:B------:R-:W-:Y:S02]  /*85a0*/  HADD2.F32 R96, -RZ, R152.reuse.H0_H0 ;  /* 0x20000098ff607230 */ /* 0x100fe40000004100 */
[C---:B------:R-:W-:Y:S01]  /*85b0*/  FMUL R11, R78.reuse, R22 ;  /* 0x000000164e0b7220 */ /* 0x040fe20000400000 */
[----:B------:R-:W-:Y:S02]  /*85c0*/  HADD2.F32 R99, -RZ, R152.H1_H1 ;  /* 0x30000098ff637230 */ /* 0x000fe40000004100 */
[C---:B------:R-:W-:Y:S01]  /*85d0*/  FFMA R6, R81.reuse, R95, R6 ;  /* 0x0000005f51067223 */ /* 0x040fe20000000006 */
[C---:B------:R-:W-:Y:S01]  /*85e0*/  FFMA R7, R81.reuse, R94, R7 ;  /* 0x0000005e51077223 */ /* 0x040fe20000000007 */
[C---:B------:R-:W-:Y:S01]  /*85f0*/  FFMA R10, R81.reuse, R97, R10 ;  /* 0x00000061510a7223 */ /* 0x040fe2000000000a */
[C---:B------:R-:W-:Y:S01]  /*8600*/  FFMA R11, R81.reuse, R96, R11 ;  /* 0x00000060510b7223 */ /* 0x040fe2000000000b */
[----:B------:R-:W-:Y:S01]  /*8610*/  FMUL R22, R78, R29 ;  /* 0x0000001d4e167220 */ /* 0x000fe20000400000 */
[----:B------:R-:W-:Y:S01]  /*8620*/  F2FP.SATFINITE.E4M3.F32.PACK_AB_MERGE_C R3, R6, R3, RZ ;  /* 0x000000030603723e */ /* 0x000fe200048070ff */
[C---:B------:R-:W-:Y:S01]  /*8630*/  FMUL R29, R78.reuse, R36 ;  /* 0x000000244e1d7220 */ /* 0x040fe20000400000 */
        /* <DEDUP_REMOVED lines=11> */
[----:B------:R-:W-:Y:S01]  /*86f0*/  FMUL R20, R78, R27 ;  /* 0x0000001b4e147220 */ /* 0x000fe20000400000 */
[--C-:B------:R-:W-:Y:S01]  /*8700*/  HADD2.F32 R104, -RZ, R154.reuse.H0_H0 ;  /* 0x2000009aff687230 */ /* 0x100fe20000004100 */
[----:B------:R-:W-:Y:S01]  /*8710*/  F2FP.SATFINITE.E4M3.F32.PACK_AB_MERGE_C R16, R10, R7, R16 ;  /* 0x000000070a10723e */ /* 0x000fe20004807010 */
[----:B------:R-:W-:Y:S02]  /*8720*/  HADD2.F32 R107, -RZ, R154.H1_H1 ;  /* 0x3000009aff6b7230 */ /* 0x000fe40000004100 */
[C---:B------:R-:W-:Y:S01]  /*8730*/  FFMA R20, R81.reuse, R103, R20 ;  /* 0x0000006751147223 */ /* 0x040fe20000000014 */
[C---:B------:R-:W-:Y:S01]  /*8740*/  FFMA R21, R81.reuse, R102, R21 ;  /* 0x0000006651157223 */ /* 0x040fe20000000015 */
[C---:B------:R-:W-:Y:S01]  /*8750*/  FFMA R22, R81.reuse, R105, R22 ;  /* 0x0000006951167223 */ /* 0x040fe20000000016 */
[C---:B------:R-:W-:Y:S01]  /*8760*/  FMUL R23, R78.reuse, R30 ;  /* 0x0000001e4e177220 */ /* 0x040fe20000400000 */
[----:B------:R-:W-:Y:S01]  /*8770*/  FMUL R30, R78, R37 ;  /* 0x000000254e1e7220 */ /* 0x000fe20000400000 */
[----:B------:R-:W-:Y:S01]  /*8780*/  F2FP.SATFINITE.E4M3.F32.PACK_AB_MERGE_C R19, R20, R19, RZ ;  /* 0x000000131413723e */ /* 0x000fe200048070ff */
[C---:B------:R-:W-:Y:S01]  /*8790*/  FMUL R37, R78.reuse, R44 ;  /* 0x0000002c4e257220 */ /* 0x040fe20000400000 */
[C---:B------:R-:W-:Y:S01]  /*87a0*/  FFMA R23, R81.reuse, R104, R23 ;  /* 0x0000006851177223 */ /* 0x040fe20000000017 */
        /* <DEDUP_REMOVED lines=20> */
[----:B------:R-:W-:Y:S01]  /*88f0*/  F2FP.F16.E4M3.UNPACK_B R159, R159.H1 ;  /* 0x0000009fff9f723e */ /* 0x000fe200030006ff */
[----:B------:R-:W-:Y:S01]  /*8900*/  FMUL R38, R78, R45 ;  /* 0x0000002d4e267220 */ /* 0x000fe20000400000 */
[----:B------:R-:W-:Y:S01]  /*8910*/  F2FP.SATFINITE.E4M3.F32.PACK_AB_MERGE_C R19, R28, R27, RZ ;  /* 0x0000001b1c13723e */ /* 0x000fe200048070ff */
[----:B------:R-:W-:Y:S01]  /*8920*/  FFMA R31, R81, R112, R31 ;  /* 0x00000070511f7223 */ /* 0x000fe2000000001f */
[C---:B------:R-:W-:Y:S01]  /*8930*/  FMUL R45, R78.reuse, R52 ;  /* 0x000000344e2d7220 */ /* 0x040fe20000400000 */
[C---:B------:R-:W-:Y:S01]  /*8940*/  FMUL R52, R78.reuse, R59 ;  /* 0x0000003b4e347220 */ /* 0x040fe20000400000 */
[----:B------:R-:W-:Y:S01]  /*8950*/  F2FP.F16.E4M3.UNPACK_B R160, R160.H1 ;  /* 0x000000a0ffa0723e */ /* 0x000fe200030006ff */
[C---:B------:R-:W-:Y:S01]  /*8960*/  FMUL R59, R78.reuse, R66 ;  /* 0x000000424e3b7220 */ /* 0x040fe20000400000 */
[----:B------:R-:W-:Y:S01]  /*8970*/  F2FP.SATFINITE.E4M3.F32.PACK_AB_MERGE_C R66, R13, R12, R14 ;  /* 0x0000000c0d42723e */ /* 0x000fe2000480700e */
        /* <DEDUP_REMOVED lines=11> */
[C---:B------:R-:W-:Y:S01]  /*8a30*/  FFMA R35, R81.reuse, R116, R35 ;  /* 0x0000007451237223 */ /* 0x040fe20000000023 */
[C---:B------:R-:W-:Y:S01]  /*8a40*/  FMUL R36, R78.reuse, R43 ;  /* 0x0000002b4e247220 */ /* 0x040fe20000400000 */
[--C-:B------:R-:W-:Y:S02]  /*8a50*/  HADD2.F32 R120, -RZ, R158.reuse.H0_H0 ;  /* 0x2000009eff787230 */ /* 0x100fe40000004100 */
[C---:B------:R-:W-:Y:S01]  /*8a60*/  FMUL R39, R78.reuse, R46 ;  /* 0x0000002e4e277220 */ /* 0x040fe20000400000 */
[----:B------:R-:W-:Y:S02]  /*8a70*/  HADD2.F32 R123, -RZ, R158.H1_H1 ;  /* 0x3000009eff7b7230 */ /* 0x000fe40000004100 */
        /* <DEDUP_REMOVED lines=8> */
[C---:B------:R-:W-:Y:S01]  /*8b00*/  FFMA R40, R81.reuse, R123, R40 ;  /* 0x0000007b51287223 */ /* 0x040fe20000000028 */
[C---:B------:R-:W-:Y:S01]  /*8b10*/  FMUL R44, R78.reuse, R51 ;  /* 0x000000334e2c7220 */ /* 0x040fe20000400000 */
[C---:B------:R-:W-:Y:S01]  /*8b20*/  FFMA R41, R81.reuse, R122, R41 ;  /* 0x0000007a51297223 */ /* 0x040fe20000000029 */
[C---:B------:R-:W-:Y:S01]  /*8b30*/  FFMA R42, R81.reuse, R125, R42 ;  /* 0x0000007d512a7223 */ /* 0x040fe2000000002a */
[C---:B------:R-:W-:Y:S01]  /*8b40*/  FMUL R46, R78.reuse, R53 ;  /* 0x000000354e2e7220 */ /* 0x040fe20000400000 */
[--C-:B------:R-:W-:Y:S02]  /*8b50*/  HADD2.F32 R128, -RZ, R160.reuse.H0_H0 ;  /* 0x200000a0ff807230 */ /* 0x100fe40000004100 */
[C---:B------:R-:W-:Y:S01]  /*8b60*/  FMUL R50, R78.reuse, R57 ;  /* 0x000000394e327220 */ /* 0x040fe20000400000 */
[C---:B------:R-:W-:Y:S01]  /*8b70*/  FMUL R51, R78.reuse, R58 ;  /* 0x0000003a4e337220 */ /* 0x040fe20000400000 */
[C---:B------:R-:W-:Y:S01]  /*8b80*/  FMUL R53, R78.reuse, R60 ;  /* 0x0000003c4e357220 */ /* 0x040fe20000400000 */
[C---:B------:R-:W-:Y:S01]  /*8b90*/  FFMA R43, R81.reuse, R124, R43 ;  /* 0x0000007c512b7223 */ /* 0x040fe2000000002b */
[----:B------:R-:W-:Y:S02]  /*8ba0*/  HADD2.F32 R131, -RZ, R160.H1_H1 ;  /* 0x300000a0ff837230 */ /* 0x000fe40000004100 */
[C---:B------:R-:W-:Y:S01]  /*8bb0*/  FMUL R47, R78.reuse, R54 ;  /* 0x000000364e2f7220 */ /* 0x040fe20000400000 */
[C---:B------:R-:W-:Y:S01]  /*8bc0*/  FMUL R57, R78.reuse, R64 ;  /* 0x000000404e397220 */ /* 0x040fe20000400000 */
[C---:B------:R-:W-:Y:S01]  /*8bd0*/  FMUL R58, R78.reuse, R65 ;  /* 0x000000414e3a7220 */ /* 0x040fe20000400000 */
[C---:B------:R-:W-:Y:S01]  /*8be0*/  FMUL R60, R78.reuse, R67 ;  /* 0x000000434e3c7220 */ /* 0x040fe20000400000 */
[----:B------:R-:W-:Y:S01]  /*8bf0*/  FFMA R44, R81, R127, R44 ;  /* 0x0000007f512c7223 */ /* 0x000fe2000000002c */
[C---:B------:R-:W-:Y:S01]  /*8c00*/  FMUL R48, R78.reuse, R55 ;  /* 0x000000374e307220 */ /* 0x040fe20000400000 */
[----:B------:R-:W-:Y:S01]  /*8c10*/  F2FP.SATFINITE.E4M3.F32.PACK_AB_MERGE_C R64, R5, R4, R86 ;  /* 0x000000040540723e */ /* 0x000fe20004807056 */
[----:B------:R-:W-:Y:S01]  /*8c20*/  FFMA R45, R81, R126, R45 ;  /* 0x0000007e512d7223 */ /* 0x000fe2000000002d */
[----:B------:R-:W-:Y:S01]  /*8c30*/  F2FP.SATFINITE.E4M3.F32.PACK_AB_MERGE_C R65, R9, R8, R138 ;  /* 0x000000080941723e */ /* 0x000fe2000480708a */
[----:B------:R-:W-:Y:S01]  /*8c40*/  FMUL R49, R78, R56 ;  /* 0x000000384e317220 */ /* 0x000fe20000400000 */
[----:B------:R-:W-:Y:S01]  /*8c50*/  F2FP.SATFINITE.E4M3.F32.PACK_AB_MERGE_C R67, R2, R0, R3 ;  /* 0x000000000243723e */ /* 0x000fe20004807003 */
[C---:B------:R-:W-:Y:S01]  /*8c60*/  FFMA R46, R81.reuse, R129, R46 ;  /* 0x00000081512e7223 */ /* 0x040fe2000000002e */
[----:B------:R-:W-:Y:S01]  /*8c70*/  F2FP.F16.E4M3.UNPACK_B R162, R162.H1 ;  /* 0x000000a2ffa2723e */ /* 0x000fe200030006ff */
[--C-:B------:R-:W-:Y:S02]  /*8c80*/  HADD2.F32 R132, -RZ, R161.reuse.H0_H0 ;  /* 0x200000a1ff847230 */ /* 0x100fe40000004100 */
[C---:B------:R-:W-:Y:S01]  /*8c90*/  FFMA R47, R81.reuse, R128, R47 ;  /* 0x00000080512f7223 */ /* 0x040fe2000000002f */
[----:B------:R1:W-:Y:S01]  /*8ca0*/  STS.128 [R172+UR49+0x6200], R64 ;  /* 0x00620040ac007988 */ /* 0x0003e20008000c31 */
[----:B------:R-:W-:Y:S02]  /*8cb0*/  HADD2.F32 R135, -RZ, R161.H1_H1 ;  /* 0x300000a1ff877230 */ /* 0x000fe40000004100 */
[C---:B------:R-:W-:Y:S01]  /*8cc0*/  FFMA R48, R81.reuse, R131, R48 ;  /* 0x0000008351307223 */ /* 0x040fe20000000030 */
[C---:B------:R-:W-:Y:S01]  /*8cd0*/  FFMA R49, R81.reuse, R130, R49 ;  /* 0x0000008251317223 */ /* 0x040fe20000000031 */
[----:B------:R-:W-:Y:S01]  /*8ce0*/  F2FP.F16.E4M3.UNPACK_B R163, R163.H1 ;  /* 0x000000a3ffa3723e */ /* 0x000fe200030006ff */
[C---:B------:R-:W-:Y:S01]  /*8cf0*/  FFMA R50, R81.reuse, R133, R50 ;  /* 0x0000008551327223 */ /* 0x040fe20000000032 */
[----:B------:R-:W-:Y:S01]  /*8d00*/  FMUL R54, R78, R61 ;  /* 0x0000003d4e367220 */ /* 0x000fe20000400000 */
[--C-:B------:R-:W-:Y:S01]  /*8d10*/  HADD2.F32 R136, -RZ, R162.reuse.H0_H0 ;  /* 0x200000a2ff887230 */ /* 0x100fe20000004100 */
[----:B------:R1:W-:Y:S01]  /*8d20*/  STS.128 [R197+0x6010], R16 ;  /* 0x00601010c5007388 */ /* 0x0003e20000000c00 */
[----:B------:R-:W-:Y:S01]  /*8d30*/  F2FP.SATFINITE.E4M3.F32.PACK_AB_MERGE_C R35, R36, R35, RZ ;  /* 0x000000232423723e */ /* 0x000fe200048070ff */
[C---:B------:R-:W-:Y:S01]  /*8d40*/  FFMA R51, R81.reuse, R132, R51 ;  /* 0x0000008451337223 */ /* 0x040fe20000000033 */
[----:B------:R-:W-:Y:S01]  /*8d50*/  F2FP.SATFINITE.E4M3.F32.PACK_AB_MERGE_C R39, R40, R39, RZ ;  /* 0x000000272827723e */ /* 0x000fe200048070ff */
[----:B------:R-:W-:Y:S02]  /*8d60*/  HADD2.F32 R139, -RZ, R162.H1_H1 ;  /* 0x300000a2ff8b7230 */ /* 0x000fe40000004100 */
[C---:B------:R-:W-:Y:S01]  /*8d70*/  FMUL R55, R78.reuse, R62 ;  /* 0x0000003e4e377220 */ /* 0x040fe20000400000 */
[C---:B------:R-:W-:Y:S01]  /*8d80*/  FFMA R52, R81.reuse, R135, R52 ;  /* 0x0000008751347223 */ /* 0x040fe20000000034 */
[----:B------:R-:W-:Y:S01]  /*8d90*/  FMUL R56, R78, R63 ;  /* 0x0000003f4e387220 */ /* 0x000fe20000400000 */
[C---:B------:R-:W-:Y:S01]  /*8da0*/  FFMA R53, R81.reuse, R134, R53 ;  /* 0x0000008651357223 */ /* 0x040fe20000000035 */
[C---:B------:R-:W-:Y:S01]  /*8db0*/  FFMA R54, R81.reuse, R137, R54 ;  /* 0x0000008951367223 */ /* 0x040fe20000000036 */
[--C-:B------:R-:W-:Y:S02]  /*8dc0*/  HADD2.F32 R84, -RZ, R163.reuse.H0_H0 ;  /* 0x200000a3ff547230 */ /* 0x100fe40000004100 */
[C---:B------:R-:W-:Y:S01]  /*8dd0*/  FFMA R55, R81.reuse, R136, R55 ;  /* 0x0000008851377223 */ /* 0x040fe20000000037 */
[----:B------:R-:W-:Y:S02]  /*8de0*/  HADD2.F32 R85, -RZ, R163.H1_H1 ;  /* 0x300000a3ff557230 */ /* 0x000fe40000004100 */
[C---:B------:R-:W-:Y:S01]  /*8df0*/  FFMA R56, R81.reuse, R139, R56 ;  /* 0x0000008b51387223 */ /* 0x040fe20000000038 */
[----:B------:R-:W-:Y:S01]  /*8e00*/  F2FP.SATFINITE.E4M3.F32.PACK_AB_MERGE_C R43, R44, R43, RZ ;  /* 0x0000002b2c2b723e */ /* 0x000fe200048070ff */
[C---:B------:R-:W-:Y:S01]  /*8e10*/  FFMA R57, R81.reuse, R82, R57 ;  /* 0x0000005251397223 */ /* 0x040fe20000000039 */
[C---:B------:R-:W-:Y:S01]  /*8e20*/  FFMA R58, R81.reuse, R83, R58 ;  /* 0x00000053513a7223 */ /* 0x040fe2000000003a */
[C---:B------:R-:W-:Y:S01]  /*8e30*/  FFMA R59, R81.reuse, R84, R59 ;  /* 0x00000054513b7223 */ /* 0x040fe2000000003b */
[----:B------:R-:W-:Y:S01]  /*8e40*/  F2FP.SATFINITE.E4M3.F32.PACK_AB_MERGE_C R33, R34, R33, R35 ;  /* 0x000000212221723e */ /* 0x000fe20004807023 */
[----:B------:R-:W-:Y:S01]  /*8e50*/  FFMA R60, R81, R85, R60 ;  /* 0x00000055513c7223 */ /* 0x000fe2000000003c */
[----:B------:R-:W-:Y:S02]  /*8e60*/  F2FP.SATFINITE.E4M3.F32.PACK_AB_MERGE_C R32, R30, R29, R32 ;  /* 0x0000001d1e20723e */ /* 0x000fe40004807020 */
        /* <DEDUP_REMOVED lines=11> */
[----:B------:R-:W-:Y:S03]  /*8f20*/  IADD3 R76, PT, PT, R76, 0x1, RZ ;  /* 0x000000014c4c7810 */ /* 0x000fe60007ffe0ff */
        /* <DEDUP_REMOVED lines=9> */
[----:B------:R-:W-:Y:S02]  /*8fc0*/  UIADD3 UR8, UP0, UPT, UR52, 0x680, URZ ;  /* 0x0000068034087890 */ /* 0x000fe4000ff1e0ff */
[----:B------:R-:W-:Y:S02]  /*8fd0*/  UIADD3 UR5, UPT, UPT, UR41, 0x40, URZ ;  /* 0x0000004029057890 */ /* 0x000fe4000fffe0ff */
[----:B------:R-:W-:Y:S02]  /*8fe0*/  UIADD3 UR4, UPT, UPT, UR49, 0x6200, URZ ;  /* 0x0000620031047890 */ /* 0x000fe4000fffe0ff */
[----:B------:R-:W-:Y:S01]  /*8ff0*/  UIADD3.X UR9, UPT, UPT, URZ, UR53, URZ, UP0, !UPT ;  /* 0x00000035ff097290 */ /* 0x000fe200087fe4ff */
[----:B------:R-:W-:Y:S01]  /*9000*/  UMOV UR6, UR42 ;  /* 0x0000002a00067c82 */ /* 0x000fe20008000000 */
[----:B------:R-:W-:Y:S07]  /*9010*/  UMOV UR7, UR36 ;  /* 0x0000002400077c82 */ /* 0x000fee0008000000 */
[----:B------:R2:W-:Y:S01]  /*9020*/  UTMASTG.3D [UR4], [UR8] ;  /* 0x00000004080073b5 */ /* 0x0005e20008010000 */
[----:B------:R0:W-:Y:S01]  /*9030*/  UTMACMDFLUSH ;  /* 0x00000000000079b7 */ /* 0x0001e20000000000 */
[----:B--2---:R-:W-:Y:S04]  /*9040*/  DEPBAR.LE SB0, 0x1 ;  /* 0x000080400000791a */ /* 0x004fe80000000000 */
.L_x_135:
[----:B------:R-:W-:Y:S05]  /*9050*/  BSYNC.RECONVERGENT B0 ;  /* 0x0000000000007941 */ /* 0x000fea0003800200 */
.L_x_134:
[----:B------:R-:W-:Y:S01]  /*9060*/  BAR.SYNC.DEFER_BLOCKING 0x1, 0x80 ;  /* 0x0042000000007b1d */ /* 0x000fe20000010000 */
[----:B------:R-:W-:Y:S01]  /*9070*/  ISETP.NE.AND P2, PT, R194, RZ, PT ;  /* 0x000000ffc200720c */ /* 0x000fe20003f45270 */
[----:B------:R-:W-:Y:S01]  /*9080*/  IMAD.IADD R20, R75, 0x1, R147 ;  /* 0x000000014b147824 */ /* 0x000fe200078e0293 */
[----:B------:R-:W-:Y:S01]  /*9090*/  ISETP.NE.AND P0, PT, R196, 0x2, PT ;  /* 0x00000002c400780c */ /* 0x000fe20003f05270 */
[----:B------:R-:W-:Y:S01]  /*90a0*/  IMAD.IADD R21, R77, 0x1, R170 ;  /* 0x000000014d157824 */ /* 0x000fe200078e02aa */
[----:B------:R-:W-:Y:S02]  /*90b0*/  ISETP.NE.AND P1, PT, R76, 0x4, PT ;  /* 0x000000044c00780c */ /* 0x000fe40003f25270 */
[----:B------:R-:W-:Y:S02]  /*90c0*/  SEL R3, RZ, 0x1, P0 ;  /* 0x00000001ff037807 */ /* 0x000fe40000000000 */
[----:B------:R-:W-:Y:S02]  /*90d0*/  SEL R0, RZ, 0x1, P1 ;  /* 0x00000001ff007807 */ /* 0x000fe40000800000 */
[----:B------:R-:W-:Y:S02]  /*90e0*/  LOP3.LUT R182, R182, R3, RZ, 0x3c, !PT ;  /* 0x00000003b6b67212 */ /* 0x000fe400078e3cff */
[----:B------:R-:W-:Y:S02]  /*90f0*/  LOP3.LUT R183, R183, R0, RZ, 0x3c, !PT ;  /* 0x00000000b7b77212 */ /* 0x000fe400078e3cff */
[----:B------:R-:W-:Y:S02]  /*9100*/  @P2 R2UR UR36, R179 ;  /* 0x00000000b32422ca */ /* 0x000fe400000e0000 */
[----:B------:R-:W-:Y:S02]  /*9110*/  SEL R196, R196, RZ, P0 ;  /* 0x000000ffc4c47207 */ /* 0x000fe40000000000 */
[----:B------:R-:W-:Y:S01]  /*9120*/  SEL R76, R76, RZ, P1 ;  /* 0x000000ff4c4c7207 */ /* 0x000fe20000800000 */
[----:B------:R-:W-:Y:S10]  /*9130*/  @P2 BRA `(.L_x_136) ;  /* 0xffffffc400c02947 */ /* 0x000ff4000383ffff */
[----:B------:R-:W-:Y:S05]  /*9140*/  EXIT ;  /* 0x000000000000794d */ /* 0x000fea0003800000 */
.L_x_25:
[----:B--2---:R2:W4:Y:S02]  /*9150*/  SYNCS.PHASECHK.TRANS64.TRYWAIT P0, [R3+URZ+0x1a0], R2 ;  /* 0x0001a002030075a7 */ /* 0x00452400080011ff */
[----:B----4-:R-:W-:Y:S05]  /*9160*/  @!P0 NANOSLEEP.SYNCS 0x989680 ;  /* 0x009896800000895d */ /* 0x010fea0003900000 */
[----:B------:R-:W4:Y:S02]  /*9170*/  @!P0 SYNCS.PHASECHK.TRANS64 P0, [R3+URZ+0x1a0], R2 ;  /* 0x0001a002030085a7 */ /* 0x000f2400080010ff */
[----:B----4-:R-:W-:Y:S05]  /*9180*/  @!P0 BRA `(.L_x_25) ;  /* 0xfffffffc00f08947 */ /* 0x010fea000383ffff */
[----:B------:R-:W-:Y:S05]  /*9190*/  BRA `(.L_x_137) ;  /* 0xffffff8400f87947 */ /* 0x000fea000383ffff */
.L_x_28:
[----:B-1----:R-:W-:-:S07]  /*91a0*/  MOV R2, UR33 ;  /* 0x0000002100027c02 */ /* 0x002fce0008000f00 */
.L_x_138:
[----:B-1----:R1:W2:Y:S02]  /*91b0*/  SYNCS.PHASECHK.TRANS64.TRYWAIT P0, [R2+URZ+0x80], R5 ;  /* 0x00008005020075a7 */ /* 0x0022a400080011ff */
[----:B--2---:R-:W-:Y:S05]  /*91c0*/  @!P0 NANOSLEEP.SYNCS 0x989680 ;  /* 0x009896800000895d */ /* 0x004fea0003900000 */
[----:B------:R-:W2:Y:S02]  /*91d0*/  @!P0 SYNCS.PHASECHK.TRANS64 P0, [R2+URZ+0x80], R5 ;  /* 0x00008005020085a7 */ /* 0x000ea400080010ff */
[----:B--2---:R-:W-:Y:S05]  /*91e0*/  @!P0 BRA `(.L_x_138) ;  /* 0xfffffffc00f08947 */ /* 0x004fea000383ffff */
[----:B------:R-:W-:Y:S05]  /*91f0*/  BRA `(.L_x_27) ;  /* 0xffffff8800607947 */ /* 0x000fea000383ffff */
.L_x_35:
[----:B-1----:R-:W-:-:S07]  /*9200*/  MOV R2, UR17 ;  /* 0x0000001100027c02 */ /* 0x002fce0008000f00 */
.L_x_139:
[----:B-1----:R1:W2:Y:S02]  /*9210*/  SYNCS.PHASECHK.TRANS64.TRYWAIT P0, [R2+URZ+0x80], R5 ;  /* 0x00008005020075a7 */ /* 0x0022a400080011ff */
[----:B--2---:R-:W-:Y:S05]  /*9220*/  @!P0 NANOSLEEP.SYNCS 0x989680 ;  /* 0x009896800000895d */ /* 0x004fea0003900000 */
[----:B------:R-:W2:Y:S02]  /*9230*/  @!P0 SYNCS.PHASECHK.TRANS64 P0, [R2+URZ+0x80], R5 ;  /* 0x00008005020085a7 */ /* 0x000ea400080010ff */
[----:B--2---:R-:W-:Y:S05]  /*9240*/  @!P0 BRA `(.L_x_139) ;  /* 0xfffffffc00f08947 */ /* 0x004fea000383ffff */
[----:B------:R-:W-:Y:S05]  /*9250*/  BRA `(.L_x_34) ;  /* 0xffffff8c001c7947 */ /* 0x000fea000383ffff */
.L_x_40:
[----:B-1----:R1:W2:Y:S02]  /*9260*/  SYNCS.PHASECHK.TRANS64.TRYWAIT P0, [R2+URZ+0x130], R3 ;  /* 0x00013003020075a7 */ /* 0x0022a400080011ff */
[----:B--2---:R-:W-:Y:S05]  /*9270*/  @!P0 NANOSLEEP.SYNCS 0x989680 ;  /* 0x009896800000895d */ /* 0x004fea0003900000 */
[----:B------:R-:W2:Y:S02]  /*9280*/  @!P0 SYNCS.PHASECHK.TRANS64 P0, [R2+URZ+0x130], R3 ;  /* 0x00013003020085a7 */ /* 0x000ea400080010ff */
[----:B--2---:R-:W-:Y:S05]  /*9290*/  @!P0 BRA `(.L_x_40) ;  /* 0xfffffffc00f08947 */ /* 0x004fea000383ffff */
[----:B------:R-:W-:Y:S05]  /*92a0*/  BRA `(.L_x_140) ;  /* 0xffffff8c00c07947 */ /* 0x000fea000383ffff */
.L_x_44:
[----:B---3--:R-:W-:-:S07]  /*92b0*/  MOV R0, UR5 ;  /* 0x0000000500007c02 */ /* 0x008fce0008000f00 */
.L_x_141:
[----:B-1----:R1:W2:Y:S02]  /*92c0*/  SYNCS.PHASECHK.TRANS64.TRYWAIT P0, [R0+URZ], R3 ;  /* 0x00000003000075a7 */ /* 0x0022a400080011ff */
[----:B--2---:R-:W-:Y:S05]  /*92d0*/  @!P0 NANOSLEEP.SYNCS 0x989680 ;  /* 0x009896800000895d */ /* 0x004fea0003900000 */
[----:B------:R-:W2:Y:S02]  /*92e0*/  @!P0 SYNCS.PHASECHK.TRANS64 P0, [R0+URZ], R3 ;  /* 0x00000003000085a7 */ /* 0x000ea400080010ff */
[----:B--2---:R-:W-:Y:S05]  /*92f0*/  @!P0 BRA `(.L_x_141) ;  /* 0xfffffffc00f08947 */ /* 0x004fea000383ffff */
[----:B------:R-:W-:Y:S05]  /*9300*/  BRA `(.L_x_142) ;  /* 0xffffff9400307947 */ /* 0x000fea000383ffff */
.L_x_45:
[----:B---3--:R-:W-:-:S07]  /*9310*/  MOV R0, UR5 ;  /* 0x0000000500007c02 */ /* 0x008fce0008000f00 */
.L_x_143:
[----:B-1----:R1:W2:Y:S02]  /*9320*/  SYNCS.PHASECHK.TRANS64.TRYWAIT P0, [R0+URZ], R3 ;  /* 0x00000003000075a7 */ /* 0x0022a400080011ff */
[----:B--2---:R-:W-:Y:S05]  /*9330*/  @!P0 NANOSLEEP.SYNCS 0x989680 ;  /* 0x009896800000895d */ /* 0x004fea0003900000 */
[----:B------:R-:W2:Y:S02]  /*9340*/  @!P0 SYNCS.PHASECHK.TRANS64 P0, [R0+URZ], R3 ;  /* 0x00000003000085a7 */ /* 0x000ea400080010ff */
[----:B--2---:R-:W-:Y:S05]  /*9350*/  @!P0 BRA `(.L_x_143) ;  /* 0xfffffffc00f08947 */ /* 0x004fea000383ffff */
[----:B------:R-:W-:Y:S05]  /*9360*/  BRA `(.L_x_144) ;  /* 0xffffff94003c7947 */ /* 0x000fea000383ffff */
.L_x_46:
[----:B---3--:R-:W-:-:S07]  /*9370*/  MOV R0, UR5 ;  /* 0x0000000500007c02 */ /* 0x008fce0008000f00 */
.L_x_145:
[----:B-1----:R1:W2:Y:S02]  /*9380*/  SYNCS.PHASECHK.TRANS64.TRYWAIT P0, [R0+URZ], R3 ;  /* 0x00000003000075a7 */ /* 0x0022a400080011ff */
[----:B--2---:R-:W-:Y:S05]  /*9390*/  @!P0 NANOSLEEP.SYNCS 0x989680 ;  /* 0x009896800000895d */ /* 0x004fea0003900000 */
[----:B------:R-:W2:Y:S02]  /*93a0*/  @!P0 SYNCS.PHASECHK.TRANS64 P0, [R0+URZ], R3 ;  /* 0x00000003000085a7 */ /* 0x000ea400080010ff */
[----:B--2---:R-:W-:Y:S05]  /*93b0*/  @!P0 BRA `(.L_x_145) ;  /* 0xfffffffc00f08947 */ /* 0x004fea000383ffff */
[----:B------:R-:W-:Y:S05]  /*93c0*/  BRA `(.L_x_146) ;  /* 0xffffff9400487947 */ /* 0x000fea000383ffff */
.L_x_47:
[----:B---3--:R-:W-:-:S07]  /*93d0*/  MOV R0, UR5 ;  /* 0x0000000500007c02 */ /* 0x008fce0008000f00 */
.L_x_147:
[----:B-1----:R1:W2:Y:S02]  /*93e0*/  SYNCS.PHASECHK.TRANS64.TRYWAIT P0, [R0+URZ], R3 ;  /* 0x00000003000075a7 */ /* 0x0022a400080011ff */
[----:B--2---:R-:W-:Y:S05]  /*93f0*/  @!P0 NANOSLEEP.SYNCS 0x989680 ;  /* 0x009896800000895d */ /* 0x004fea0003900000 */
[----:B------:R-:W2:Y:S02]  /*9400*/  @!P0 SYNCS.PHASECHK.TRANS64 P0, [R0+URZ], R3 ;  /* 0x00000003000085a7 */ /* 0x000ea400080010ff */
[----:B--2---:R-:W-:Y:S05]  /*9410*/  @!P0 BRA `(.L_x_147) ;  /* 0xfffffffc00f08947 */ /* 0x004fea000383ffff */
[----:B------:R-:W-:Y:S05]  /*9420*/  BRA `(.L_x_148) ;  /* 0xffffff9400547947 */ /* 0x000fea000383ffff */
.L_x_48:
[----:B---3--:R-:W-:-:S07]  /*9430*/  MOV R0, UR5 ;  /* 0x0000000500007c02 */ /* 0x008fce0008000f00 */
.L_x_149:
[----:B-1----:R1:W2:Y:S02]  /*9440*/  SYNCS.PHASECHK.TRANS64.TRYWAIT P0, [R0+URZ], R3 ;  /* 0x00000003000075a7 */ /* 0x0022a400080011ff */
[----:B--2---:R-:W-:Y:S05]  /*9450*/  @!P0 NANOSLEEP.SYNCS 0x989680 ;  /* 0x009896800000895d */ /* 0x004fea0003900000 */
[----:B------:R-:W2:Y:S02]  /*9460*/  @!P0 SYNCS.PHASECHK.TRANS64 P0, [R0+URZ], R3 ;  /* 0x00000003000085a7 */ /* 0x000ea400080010ff */
[----:B--2---:R-:W-:Y:S05]  /*9470*/  @!P0 BRA `(.L_x_149) ;  /* 0xfffffffc00f08947 */ /* 0x004fea000383ffff */
[----:B------:R-:W-:Y:S05]  /*9480*/  BRA `(.L_x_150) ;  /* 0xffffff9400607947 */ /* 0x000fea000383ffff */
.L_x_49:
[----:B---3--:R-:W-:-:S07]  /*9490*/  MOV R0, UR5 ;  /* 0x0000000500007c02 */ /* 0x008fce0008000f00 */
.L_x_151:
[----:B-1----:R1:W2:Y:S02]  /*94a0*/  SYNCS.PHASECHK.TRANS64.TRYWAIT P0, [R0+URZ], R3 ;  /* 0x00000003000075a7 */ /* 0x0022a400080011ff */
[----:B--2---:R-:W-:Y:S05]  /*94b0*/  @!P0 NANOSLEEP.SYNCS 0x989680 ;  /* 0x009896800000895d */ /* 0x004fea0003900000 */
[----:B------:R-:W2:Y:S02]  /*94c0*/  @!P0 SYNCS.PHASECHK.TRANS64 P0, [R0+URZ], R3 ;  /* 0x00000003000085a7 */ /* 0x000ea400080010ff */
[----:B--2---:R-:W-:Y:S05]  /*94d0*/  @!P0 BRA `(.L_x_151) ;  /* 0xfffffffc00f08947 */ /* 0x004fea000383ffff */
[----:B------:R-:W-:Y:S05]  /*94e0*/  BRA `(.L_x_152) ;  /* 0xffffff94006c7947 */ /* 0x000fea000383ffff */
.L_x_50:
[----:B---3--:R-:W-:-:S07]  /*94f0*/  MOV R0, UR5 ;  /* 0x0000000500007c02 */ /* 0x008fce0008000f00 */
.L_x_153:
[----:B-1----:R1:W2:Y:S02]  /*9500*/  SYNCS.PHASECHK.TRANS64.TRYWAIT P0, [R0+URZ], R3 ;  /* 0x00000003000075a7 */ /* 0x0022a400080011ff */
[----:B--2---:R-:W-:Y:S05]  /*9510*/  @!P0 NANOSLEEP.SYNCS 0x989680 ;  /* 0x009896800000895d */ /* 0x004fea0003900000 */
[----:B------:R-:W2:Y:S02]  /*9520*/  @!P0 SYNCS.PHASECHK.TRANS64 P0, [R0+URZ], R3 ;  /* 0x00000003000085a7 */ /* 0x000ea400080010ff */
[----:B--2---:R-:W-:Y:S05]  /*9530*/  @!P0 BRA `(.L_x_153) ;  /* 0xfffffffc00f08947 */ /* 0x004fea000383ffff */
[----:B------:R-:W-:Y:S05]  /*9540*/  BRA `(.L_x_154) ;  /* 0xffffff9400787947 */ /* 0x000fea000383ffff */
.L_x_51:
[----:B---3--:R-:W-:-:S07]  /*9550*/  MOV R0, UR5 ;  /* 0x0000000500007c02 */ /* 0x008fce0008000f00 */
.L_x_155:
[----:B-1----:R1:W2:Y:S02]  /*9560*/  SYNCS.PHASECHK.TRANS64.TRYWAIT P0, [R0+URZ], R3 ;  /* 0x00000003000075a7 */ /* 0x0022a400080011ff */
[----:B--2---:R-:W-:Y:S05]  /*9570*/  @!P0 NANOSLEEP.SYNCS 0x989680 ;  /* 0x009896800000895d */ /* 0x004fea0003900000 */
[----:B------:R-:W2:Y:S02]  /*9580*/  @!P0 SYNCS.PHASECHK.TRANS64 P0, [R0+URZ], R3 ;  /* 0x00000003000085a7 */ /* 0x000ea400080010ff */
[----:B--2---:R-:W-:Y:S05]  /*9590*/  @!P0 BRA `(.L_x_155) ;  /* 0xfffffffc00f08947 */ /* 0x004fea000383ffff */
[----:B------:R-:W-:Y:S05]  /*95a0*/  BRA `(.L_x_156) ;  /* 0xffffff9400847947 */ /* 0x000fea000383ffff */
.L_x_52:
[----:B---3--:R-:W-:-:S07]  /*95b0*/  MOV R0, UR5 ;  /* 0x0000000500007c02 */ /* 0x008fce0008000f00 */
.L_x_157:
[----:B-1----:R1:W2:Y:S02]  /*95c0*/  SYNCS.PHASECHK.TRANS64.TRYWAIT P0, [R0+URZ], R3 ;  /* 0x00000003000075a7 */ /* 0x0022a400080011ff */
[----:B--2---:R-:W-:Y:S05]  /*95d0*/  @!P0 NANOSLEEP.SYNCS 0x989680 ;  /* 0x009896800000895d */ /* 0x004fea0003900000 */
[----:B------:R-:W2:Y:S02]  /*95e0*/  @!P0 SYNCS.PHASECHK.TRANS64 P0, [R0+URZ], R3 ;  /* 0x00000003000085a7 */ /* 0x000ea400080010ff */
[----:B--2---:R-:W-:Y:S05]  /*95f0*/  @!P0 BRA `(.L_x_157) ;  /* 0xfffffffc00f08947 */ /* 0x004fea000383ffff */
[----:B------:R-:W-:Y:S05]  /*9600*/  BRA `(.L_x_158) ;  /* 0xffffff9400907947 */ /* 0x000fea000383ffff */
.L_x_53:
[----:B---3--:R-:W-:-:S07]  /*9610*/  MOV R0, UR5 ;  /* 0x0000000500007c02 */ /* 0x008fce0008000f00 */
.L_x_159:
[----:B-1----:R1:W2:Y:S02]  /*9620*/  SYNCS.PHASECHK.TRANS64.TRYWAIT P0, [R0+URZ], R3 ;  /* 0x00000003000075a7 */ /* 0x0022a400080011ff */
[----:B--2---:R-:W-:Y:S05]  /*9630*/  @!P0 NANOSLEEP.SYNCS 0x989680 ;  /* 0x009896800000895d */ /* 0x004fea0003900000 */
[----:B------:R-:W2:Y:S02]  /*9640*/  @!P0 SYNCS.PHASECHK.TRANS64 P0, [R0+URZ], R3 ;  /* 0x00000003000085a7 */ /* 0x000ea400080010ff */
[----:B--2---:R-:W-:Y:S05]  /*9650*/  @!P0 BRA `(.L_x_159) ;  /* 0xfffffffc00f08947 */ /* 0x004fea000383ffff */
[----:B------:R-:W-:Y:S05]  /*9660*/  BRA `(.L_x_160) ;  /* 0xffffff94009c7947 */ /* 0x000fea000383ffff */
.L_x_54:
[----:B---3--:R-:W-:-:S07]  /*9670*/  MOV R0, UR5 ;  /* 0x0000000500007c02 */ /* 0x008fce0008000f00 */
.L_x_161:
[----:B-1----:R1:W2:Y:S02]  /*9680*/  SYNCS.PHASECHK.TRANS64.TRYWAIT P0, [R0+URZ], R3 ;  /* 0x00000003000075a7 */ /* 0x0022a400080011ff */
[----:B--2---:R-:W-:Y:S05]  /*9690*/  @!P0 NANOSLEEP.SYNCS 0x989680 ;  /* 0x009896800000895d */ /* 0x004fea0003900000 */
[----:B------:R-:W2:Y:S02]  /*96a0*/  @!P0 SYNCS.PHASECHK.TRANS64 P0, [R0+URZ], R3 ;  /* 0x00000003000085a7 */ /* 0x000ea400080010ff */
[----:B--2---:R-:W-:Y:S05]  /*96b0*/  @!P0 BRA `(.L_x_161) ;  /* 0xfffffffc00f08947 */ /* 0x004fea000383ffff */
[----:B------:R-:W-:Y:S05]  /*96c0*/  BRA `(.L_x_162) ;  /* 0xffffff9400a87947 */ /* 0x000fea000383ffff */
.L_x_55:
[----:B---3--:R-:W-:-:S07]  /*96d0*/  MOV R0, UR5 ;  /* 0x0000000500007c02 */ /* 0x008fce0008000f00 */
.L_x_163:
[----:B-1----:R1:W2:Y:S02]  /*96e0*/  SYNCS.PHASECHK.TRANS64.TRYWAIT P0, [R0+URZ], R3 ;  /* 0x00000003000075a7 */ /* 0x0022a400080011ff */
[----:B--2---:R-:W-:Y:S05]  /*96f0*/  @!P0 NANOSLEEP.SYNCS 0x989680 ;  /* 0x009896800000895d */ /* 0x004fea0003900000 */
[----:B------:R-:W2:Y:S02]  /*9700*/  @!P0 SYNCS.PHASECHK.TRANS64 P0, [R0+URZ], R3 ;  /* 0x00000003000085a7 */ /* 0x000ea400080010ff */
[----:B--2---:R-:W-:Y:S05]  /*9710*/  @!P0 BRA `(.L_x_163) ;  /* 0xfffffffc00f08947 */ /* 0x004fea000383ffff */
[----:B------:R-:W-:Y:S05]  /*9720*/  BRA `(.L_x_164) ;  /* 0xffffff9400b47947 */ /* 0x000fea000383ffff */
.L_x_56:
[----:B---3--:R-:W-:-:S07]  /*9730*/  MOV R0, UR5 ;  /* 0x0000000500007c02 */ /* 0x008fce0008000f00 */
.L_x_165:
[----:B-1----:R1:W2:Y:S02]  /*9740*/  SYNCS.PHASECHK.TRANS64.TRYWAIT P0, [R0+URZ], R3 ;  /* 0x00000003000075a7 */ /* 0x0022a400080011ff */
[----:B--2---:R-:W-:Y:S05]  /*9750*/  @!P0 NANOSLEEP.SYNCS 0x989680 ;  /* 0x009896800000895d */ /* 0x004fea0003900000 */
[----:B------:R-:W2:Y:S02]  /*9760*/  @!P0 SYNCS.PHASECHK.TRANS64 P0, [R0+URZ], R3 ;  /* 0x00000003000085a7 */ /* 0x000ea400080010ff */
[----:B--2---:R-:W-:Y:S05]  /*9770*/  @!P0 BRA `(.L_x_165) ;  /* 0xfffffffc00f08947 */ /* 0x004fea000383ffff */
[----:B------:R-:W-:Y:S05]  /*9780*/  BRA `(.L_x_166) ;  /* 0xffffff9400c07947 */ /* 0x000fea000383ffff */
.L_x_57:
[----:B---3--:R-:W-:-:S07]  /*9790*/  MOV R0, UR5 ;  /* 0x0000000500007c02 */ /* 0x008fce0008000f00 */
.L_x_167:
[----:B-1----:R1:W2:Y:S02]  /*97a0*/  SYNCS.PHASECHK.TRANS64.TRYWAIT P0, [R0+URZ], R3 ;  /* 0x00000003000075a7 */ /* 0x0022a400080011ff */
[----:B--2---:R-:W-:Y:S05]  /*97b0*/  @!P0 NANOSLEEP.SYNCS 0x989680 ;  /* 0x009896800000895d */ /* 0x004fea0003900000 */
[----:B------:R-:W2:Y:S02]  /*97c0*/  @!P0 SYNCS.PHASECHK.TRANS64 P0, [R0+URZ], R3 ;  /* 0x00000003000085a7 */ /* 0x000ea400080010ff */
[----:B--2---:R-:W-:Y:S05]  /*97d0*/  @!P0 BRA `(.L_x_167) ;  /* 0xfffffffc00f08947 */ /* 0x004fea000383ffff */
[----:B------:R-:W-:Y:S05]  /*97e0*/  BRA `(.L_x_168) ;  /* 0xffffff9400cc7947 */ /* 0x000fea000383ffff */
.L_x_58:
[----:B---3--:R-:W-:-:S07]  /*97f0*/  MOV R0, UR5 ;  /* 0x0000000500007c02 */ /* 0x008fce0008000f00 */
.L_x_169:
[----:B-1----:R1:W2:Y:S02]  /*9800*/  SYNCS.PHASECHK.TRANS64.TRYWAIT P0, [R0+URZ], R3 ;  /* 0x00000003000075a7 */ /* 0x0022a400080011ff */
[----:B--2---:R-:W-:Y:S05]  /*9810*/  @!P0 NANOSLEEP.SYNCS 0x989680 ;  /* 0x009896800000895d */ /* 0x004fea0003900000 */
[----:B------:R-:W2:Y:S02]  /*9820*/  @!P0 SYNCS.PHASECHK.TRANS64 P0, [R0+URZ], R3 ;  /* 0x00000003000085a7 */ /* 0x000ea400080010ff */
[----:B--2---:R-:W-:Y:S05]  /*9830*/  @!P0 BRA `(.L_x_169) ;  /* 0xfffffffc00f08947 */ /* 0x004fea000383ffff */
[----:B------:R-:W-:Y:S05]  /*9840*/  BRA `(.L_x_170) ;  /* 0xffffff9400d87947 */ /* 0x000fea000383ffff */
.L_x_61:
[----:B-1----:R1:W2:Y:S02]  /*9850*/  SYNCS.PHASECHK.TRANS64.TRYWAIT P0, [R0+URZ+0x190], R5 ;  /* 0x00019005000075a7 */ /* 0x0022a400080011ff */
[----:B--2---:R-:W-:Y:S05]  /*9860*/  @!P0 NANOSLEEP.SYNCS 0x989680 ;  /* 0x009896800000895d */ /* 0x004fea0003900000 */
[----:B------:R-:W2:Y:S02]  /*9870*/  @!P0 SYNCS.PHASECHK.TRANS64 P0, [R0+URZ+0x190], R5 ;  /* 0x00019005000085a7 */ /* 0x000ea400080010ff */
[----:B--2---:R-:W-:Y:S05]  /*9880*/  @!P0 BRA `(.L_x_61) ;  /* 0xfffffffc00f08947 */ /* 0x004fea000383ffff */
[----:B------:R-:W-:Y:S05]  /*9890*/  BRA `(.L_x_171) ;  /* 0xffffff9800387947 */ /* 0x000fea000383ffff */
.L_x_62:
[----:B------:R-:W-:-:S07]  /*98a0*/  MOV R0, UR5 ;  /* 0x0000000500007c02 */ /* 0x000fce0008000f00 */
.L_x_172:
[----:B-1----:R1:W2:Y:S02]  /*98b0*/  SYNCS.PHASECHK.TRANS64.TRYWAIT P0, [R0+URZ+0x140], R7 ;  /* 0x00014007000075a7 */ /* 0x0022a400080011ff */
[----:B--2---:R-:W-:Y:S05]  /*98c0*/  @!P0 NANOSLEEP.SYNCS 0x989680 ;  /* 0x009896800000895d */ /* 0x004fea0003900000 */
[----:B------:R-:W2:Y:S02]  /*98d0*/  @!P0 SYNCS.PHASECHK.TRANS64 P0, [R0+URZ+0x140], R7 ;  /* 0x00014007000085a7 */ /* 0x000ea400080010ff */
[----:B--2---:R-:W-:Y:S05]  /*98e0*/  @!P0 BRA `(.L_x_172) ;  /* 0xfffffffc00f08947 */ /* 0x004fea000383ffff */
[----:B------:R-:W-:Y:S05]  /*98f0*/  BRA `(.L_x_173) ;  /* 0xffffff9800487947 */ /* 0x000fea000383ffff */
.L_x_63:
[----:B-1----:R1:W2:Y:S02]  /*9900*/  SYNCS.PHASECHK.TRANS64.TRYWAIT P1, [R0+URZ+0x130], R5 ;  /* 0x00013005000075a7 */ /* 0x0022a400080211ff */
[----:B--2---:R-:W-:Y:S05]  /*9910*/  @!P1 NANOSLEEP.SYNCS 0x989680 ;  /* 0x009896800000995d */ /* 0x004fea0003900000 */
[----:B------:R-:W2:Y:S02]  /*9920*/  @!P1 SYNCS.PHASECHK.TRANS64 P1, [R0+URZ+0x130], R5 ;  /* 0x00013005000095a7 */ /* 0x000ea400080210ff */
[----:B--2---:R-:W-:Y:S05]  /*9930*/  @!P1 BRA `(.L_x_63) ;  /* 0xfffffffc00f09947 */ /* 0x004fea000383ffff */
[----:B------:R-:W-:Y:S05]  /*9940*/  BRA `(.L_x_174) ;  /* 0xffffff9800787947 */ /* 0x000fea000383ffff */
.L_x_66:
[----:B------:R-:W-:-:S07]  /*9950*/  MOV R0, UR5 ;  /* 0x0000000500007c02 */ /* 0x000fce0008000f00 */
.L_x_175:
[----:B-1----:R1:W2:Y:S02]  /*9960*/  SYNCS.PHASECHK.TRANS64.TRYWAIT P0, [R0+URZ+0x140], R3 ;  /* 0x00014003000075a7 */ /* 0x0022a400080011ff */
[----:B--2---:R-:W-:Y:S05]  /*9970*/  @!P0 NANOSLEEP.SYNCS 0x989680 ;  /* 0x009896800000895d */ /* 0x004fea0003900000 */
[----:B------:R-:W2:Y:S02]  /*9980*/  @!P0 SYNCS.PHASECHK.TRANS64 P0, [R0+URZ+0x140], R3 ;  /* 0x00014003000085a7 */ /* 0x000ea400080010ff */
[----:B--2---:R-:W-:Y:S05]  /*9990*/  @!P0 BRA `(.L_x_175) ;  /* 0xfffffffc00f08947 */ /* 0x004fea000383ffff */
[----:B------:R-:W-:Y:S05]  /*99a0*/  BRA `(.L_x_65) ;  /* 0xffffff9800cc7947 */ /* 0x000fea000383ffff */
.L_x_75:
[----:B-1----:R-:W-:-:S04]  /*99b0*/  MOV R4, UR6 ;  /* 0x0000000600047c02 */ /* 0x002fc80008000f00 */
[----:B------:R1:W2:Y:S03]  /*99c0*/  SYNCS.PHASECHK.TRANS64.TRYWAIT P0, [R4+URZ+0x8], R5 ;  /* 0x00000805040075a7 */ /* 0x0002a600080011ff */
[----:B--2---:R-:W-:Y:S05]  /*99d0*/  @!P0 NANOSLEEP.SYNCS 0x989680 ;  /* 0x009896800000895d */ /* 0x004fea0003900000 */
[----:B------:R-:W2:Y:S02]  /*99e0*/  @!P0 SYNCS.PHASECHK.TRANS64 P0, [R4+URZ+0x8], R5 ;  /* 0x00000805040085a7 */ /* 0x000ea400080010ff */
[----:B--2---:R-:W-:Y:S05]  /*99f0*/  @!P0 BRA `(.L_x_75) ;  /* 0xfffffffc00ec8947 */ /* 0x004fea000383ffff */
[----:B------:R-:W-:Y:S05]  /*9a00*/  BRA `(.L_x_74) ;  /* 0xffffff9c00807947 */ /* 0x000fea000383ffff */
.L_x_77:
[----:B------:R-:W-:Y:S01]  /*9a10*/  BSSY B0, `(.L_x_176) ;  /* 0x0000006000007945 */ /* 0x000fe20003800000 */
[----:B------:R-:W-:-:S07]  /*9a20*/  MOV R15, 0xffffffff ;  /* 0xffffffff000f7802 */ /* 0x000fce0000000f00 */
[----:B-1---5:R-:W-:Y:S05]  /*9a30*/  WARPSYNC.COLLECTIVE R15, `(.L_x_177) ;  /* 0x000000000f0c7348 */ /* 0x022fea0003c00000 */
[----:B------:R-:W-:Y:S02]  /*9a40*/  ELECT P6, UR79, PT ;  /* 0x00000000004f782f */ /* 0x000fe400038c0000 */
[----:B------:R-:W-:Y:S01]  /*9a50*/  MOV R14, UR79 ;  /* 0x0000004f000e7c02 */ /* 0x000fe20008000f00 */
[----:B-1---5:R-:W-:Y:S10]  /*9a60*/  ENDCOLLECTIVE ;  /* 0x000000000000791b */ /* 0x022ff40003800000 */
.L_x_177:
[----:B------:R-:W-:Y:S05]  /*9a70*/  BSYNC B0 ;  /* 0x0000000000007941 */ /* 0x000fea0003800000 */
.L_x_176:
[----:B------:R-:W-:Y:S05]  /*9a80*/  BRA `(.L_x_178) ;  /* 0xffffff9c00b07947 */ /* 0x000fea000383ffff */
.L_x_79:
[----:B-1----:R-:W-:-:S04]  /*9a90*/  MOV R2, UR6 ;  /* 0x0000000600027c02 */ /* 0x002fc80008000f00 */
[----:B------:R1:W2:Y:S03]  /*9aa0*/  SYNCS.PHASECHK.TRANS64.TRYWAIT P0, [R2+URZ+0x8], R3 ;  /* 0x00000803020075a7 */ /* 0x0002a600080011ff */
[----:B--2---:R-:W-:Y:S05]  /*9ab0*/  @!P0 NANOSLEEP.SYNCS 0x989680 ;  /* 0x009896800000895d */ /* 0x004fea0003900000 */
[----:B------:R-:W2:Y:S02]  /*9ac0*/  @!P0 SYNCS.PHASECHK.TRANS64 P0, [R2+URZ+0x8], R3 ;  /* 0x00000803020085a7 */ /* 0x000ea400080010ff */
[----:B--2---:R-:W-:Y:S05]  /*9ad0*/  @!P0 BRA `(.L_x_79) ;  /* 0xfffffffc00ec8947 */ /* 0x004fea000383ffff */
[----:B------:R-:W-:Y:S05]  /*9ae0*/  BRA `(.L_x_78) ;  /* 0xffffff9c00b47947 */ /* 0x000fea000383ffff */
.L_x_80:
[----:B-1----:R1:W2:Y:S02]  /*9af0*/  SYNCS.PHASECHK.TRANS64.TRYWAIT P0, [R0+URZ+0x130], R5 ;  /* 0x00013005000075a7 */ /* 0x0022a400080011ff */
[----:B--2---:R-:W-:Y:S05]  /*9b00*/  @!P0 NANOSLEEP.SYNCS 0x989680 ;  /* 0x009896800000895d */ /* 0x004fea0003900000 */
[----:B------:R-:W2:Y:S02]  /*9b10*/  @!P0 SYNCS.PHASECHK.TRANS64 P0, [R0+URZ+0x130], R5 ;  /* 0x00013005000085a7 */ /* 0x000ea400080010ff */
[----:B--2---:R-:W-:Y:S05]  /*9b20*/  @!P0 BRA `(.L_x_80) ;  /* 0xfffffffc00f08947 */ /* 0x004fea000383ffff */
[----:B------:R-:W-:Y:S05]  /*9b30*/  BRA `(.L_x_179) ;  /* 0xffffffa000907947 */ /* 0x000fea000383ffff */
.L_x_82:
[----:B------:R-:W-:-:S07]  /*9b40*/  MOV R0, UR10 ;  /* 0x0000000a00007c02 */ /* 0x000fce0008000f00 */
.L_x_180:
[----:B-1----:R1:W2:Y:S02]  /*9b50*/  SYNCS.PHASECHK.TRANS64.TRYWAIT P0, [R0+URZ+0x170], R5 ;  /* 0x00017005000075a7 */ /* 0x0022a400080011ff */
[----:B--2---:R-:W-:Y:S05]  /*9b60*/  @!P0 NANOSLEEP.SYNCS 0x989680 ;  /* 0x009896800000895d */ /* 0x004fea0003900000 */
[----:B------:R-:W2:Y:S02]  /*9b70*/  @!P0 SYNCS.PHASECHK.TRANS64 P0, [R0+URZ+0x170], R5 ;  /* 0x00017005000085a7 */ /* 0x000ea400080010ff */
[----:B--2---:R-:W-:Y:S05]  /*9b80*/  @!P0 BRA `(.L_x_180) ;  /* 0xfffffffc00f08947 */ /* 0x004fea000383ffff */
[----:B------:R-:W-:Y:S05]  /*9b90*/  BRA `(.L_x_181) ;  /* 0xffffffa000dc7947 */ /* 0x000fea000383ffff */
.L_x_85:
[----:B------:R-:W-:Y:S07]  /*9ba0*/  MOV R0, UR9 ;  /* 0x0000000900007c02 */ /* 0x000fee0008000f00 */
.L_x_182:
[----:B-1----:R1:W2:Y:S02]  /*9bb0*/  SYNCS.PHASECHK.TRANS64.TRYWAIT P0, [R0+URZ], R5 ;  /* 0x00000005000075a7 */ /* 0x0022a400080011ff */
[----:B--2---:R-:W-:Y:S05]  /*9bc0*/  @!P0 NANOSLEEP.SYNCS 0x989680 ;  /* 0x009896800000895d */ /* 0x004fea0003900000 */
[----:B------:R-:W2:Y:S02]  /*9bd0*/  @!P0 SYNCS.PHASECHK.TRANS64 P0, [R0+URZ], R5 ;  /* 0x00000005000085a7 */ /* 0x000ea400080010ff */
[----:B--2---:R-:W-:Y:S05]  /*9be0*/  @!P0 BRA `(.L_x_182) ;  /* 0xfffffffc00f08947 */ /* 0x004fea000383ffff */
[----:B------:R-:W-:Y:S05]  /*9bf0*/  BRA `(.L_x_84) ;  /* 0xffffffa000f07947 */ /* 0x000fea000383ffff */
.L_x_89:
[----:B-1----:R-:W-:-:S07]  /*9c00*/  MOV R0, UR7 ;  /* 0x0000000700007c02 */ /* 0x002fce0008000f00 */
.L_x_183:
[----:B-1----:R1:W2:Y:S02]  /*9c10*/  SYNCS.PHASECHK.TRANS64.TRYWAIT P0, [R0+URZ], R3 ;  /* 0x00000003000075a7 */ /* 0x0022a400080011ff */
[----:B--2---:R-:W-:Y:S05]  /*9c20*/  @!P0 NANOSLEEP.SYNCS 0x989680 ;  /* 0x009896800000895d */ /* 0x004fea0003900000 */
[----:B------:R-:W2:Y:S02]  /*9c30*/  @!P0 SYNCS.PHASECHK.TRANS64 P0, [R0+URZ], R3 ;  /* 0x00000003000085a7 */ /* 0x000ea400080010ff */
[----:B--2---:R-:W-:Y:S05]  /*9c40*/  @!P0 BRA `(.L_x_183) ;  /* 0xfffffffc00f08947 */ /* 0x004fea000383ffff */
[----:B------:R-:W-:Y:S05]  /*9c50*/  BRA `(.L_x_184) ;  /* 0xffffffa400bc7947 */ /* 0x000fea000383ffff */
.L_x_90:
[----:B------:R-:W-:-:S07]  /*9c60*/  MOV R0, UR7 ;  /* 0x0000000700007c02 */ /* 0x000fce0008000f00 */
.L_x_185:
[----:B-1----:R1:W2:Y:S02]  /*9c70*/  SYNCS.PHASECHK.TRANS64.TRYWAIT P0, [R0+URZ], R3 ;  /* 0x00000003000075a7 */ /* 0x0022a400080011ff */
[----:B--2---:R-:W-:Y:S05]  /*9c80*/  @!P0 NANOSLEEP.SYNCS 0x989680 ;  /* 0x009896800000895d */ /* 0x004fea0003900000 */
[----:B------:R-:W2:Y:S02]  /*9c90*/  @!P0 SYNCS.PHASECHK.TRANS64 P0, [R0+URZ], R3 ;  /* 0x00000003000085a7 */ /* 0x000ea400080010ff */
[----:B--2---:R-:W-:Y:S05]  /*9ca0*/  @!P0 BRA `(.L_x_185) ;  /* 0xfffffffc00f08947 */ /* 0x004fea000383ffff */
[----:B------:R-:W-:Y:S05]  /*9cb0*/  BRA `(.L_x_186) ;  /* 0xffffffa400c87947 */ /* 0x000fea000383ffff */
.L_x_91:
[----:B------:R-:W-:-:S07]  /*9cc0*/  MOV R0, UR7 ;  /* 0x0000000700007c02 */ /* 0x000fce0008000f00 */
.L_x_187:
[----:B-1----:R1:W2:Y:S02]  /*9cd0*/  SYNCS.PHASECHK.TRANS64.TRYWAIT P0, [R0+URZ], R3 ;  /* 0x00000003000075a7 */ /* 0x0022a400080011ff */
[----:B--2---:R-:W-:Y:S05]  /*9ce0*/  @!P0 NANOSLEEP.SYNCS 0x989680 ;  /* 0x009896800000895d */ /* 0x004fea0003900000 */
[----:B------:R-:W2:Y:S02]  /*9cf0*/  @!P0 SYNCS.PHASECHK.TRANS64 P0, [R0+URZ], R3 ;  /* 0x00000003000085a7 */ /* 0x000ea400080010ff */
[----:B--2---:R-:W-:Y:S05]  /*9d00*/  @!P0 BRA `(.L_x_187) ;  /* 0xfffffffc00f08947 */ /* 0x004fea000383ffff */
[----:B------:R-:W-:Y:S05]  /*9d10*/  BRA `(.L_x_188) ;  /* 0xffffffa400d47947 */ /* 0x000fea000383ffff */
.L_x_94:
[----:B------:R-:W-:-:S07]  /*9d20*/  MOV R0, UR8 ;  /* 0x0000000800007c02 */ /* 0x000fce0008000f00 */
.L_x_189:
[----:B-1----:R1:W2:Y:S02]  /*9d30*/  SYNCS.PHASECHK.TRANS64.TRYWAIT P1, [R0+URZ+0x1b0], R3 ;  /* 0x0001b003000075a7 */ /* 0x0022a400080211ff */
[----:B--2---:R-:W-:Y:S05]  /*9d40*/  @!P1 NANOSLEEP.SYNCS 0x989680 ;  /* 0x009896800000995d */ /* 0x004fea0003900000 */
[----:B------:R-:W2:Y:S02]  /*9d50*/  @!P1 SYNCS.PHASECHK.TRANS64 P1, [R0+URZ+0x1b0], R3 ;  /* 0x0001b003000095a7 */ /* 0x000ea400080210ff */
[----:B--2---:R-:W-:Y:S05]  /*9d60*/  @!P1 BRA `(.L_x_189) ;  /* 0xfffffffc00f09947 */ /* 0x004fea000383ffff */
[----:B------:R-:W-:Y:S05]  /*9d70*/  BRA `(.L_x_190) ;  /* 0xffffffa800207947 */ /* 0x000fea000383ffff */
.L_x_99:
[----:B--2---:R2:W4:Y:S02]  /*9d80*/  SYNCS.PHASECHK.TRANS64.TRYWAIT P0, [R0+URZ+0x130], R3 ;  /* 0x00013003000075a7 */ /* 0x00452400080011ff */
[----:B----4-:R-:W-:Y:S05]  /*9d90*/  @!P0 NANOSLEEP.SYNCS 0x989680 ;  /* 0x009896800000895d */ /* 0x010fea0003900000 */
[----:B------:R-:W4:Y:S02]  /*9da0*/  @!P0 SYNCS.PHASECHK.TRANS64 P0, [R0+URZ+0x130], R3 ;  /* 0x00013003000085a7 */ /* 0x000f2400080010ff */
[----:B----4-:R-:W-:Y:S05]  /*9db0*/  @!P0 BRA `(.L_x_99) ;  /* 0xfffffffc00f08947 */ /* 0x010fea000383ffff */
[----:B------:R-:W-:Y:S05]  /*9dc0*/  BRA `(.L_x_191) ;  /* 0xffffffac002c7947 */ /* 0x000fea000383ffff */
.L_x_102:
[----:B------:R-:W-:Y:S07]  /*9dd0*/  MOV R0, UR6 ;  /* 0x0000000600007c02 */ /* 0x000fee0008000f00 */
.L_x_192:
[----:B--2---:R2:W4:Y:S02]  /*9de0*/  SYNCS.PHASECHK.TRANS64.TRYWAIT P0, [R0+URZ+0x128], R3 ;  /* 0x00012803000075a7 */ /* 0x00452400080011ff */
[----:B----4-:R-:W-:Y:S05]  /*9df0*/  @!P0 NANOSLEEP.SYNCS 0x989680 ;  /* 0x009896800000895d */ /* 0x010fea0003900000 */
[----:B------:R-:W4:Y:S02]  /*9e00*/  @!P0 SYNCS.PHASECHK.TRANS64 P0, [R0+URZ+0x128], R3 ;  /* 0x00012803000085a7 */ /* 0x000f2400080010ff */
[----:B----4-:R-:W-:Y:S05]  /*9e10*/  @!P0 BRA `(.L_x_192) ;  /* 0xfffffffc00f08947 */ /* 0x010fea000383ffff */
[----:B------:R-:W-:Y:S05]  /*9e20*/  BRA `(.L_x_101) ;  /* 0xffffffb0000c7947 */ /* 0x000fea000383ffff */
.L_x_105:
[----:B--2---:R-:W-:Y:S07]  /*9e30*/  MOV R3, UR6 ;  /* 0x0000000600037c02 */ /* 0x004fee0008000f00 */
.L_x_193:
[----:B-1----:R1:W2:Y:S02]  /*9e40*/  SYNCS.PHASECHK.TRANS64.TRYWAIT P0, [R3+URZ+0x110], R12 ;  /* 0x0001100c030075a7 */ /* 0x0022a400080011ff */
[----:B--2---:R-:W-:Y:S05]  /*9e50*/  @!P0 NANOSLEEP.SYNCS 0x989680 ;  /* 0x009896800000895d */ /* 0x004fea0003900000 */
[----:B------:R-:W2:Y:S02]  /*9e60*/  @!P0 SYNCS.PHASECHK.TRANS64 P0, [R3+URZ+0x110], R12 ;  /* 0x0001100c030085a7 */ /* 0x000ea400080010ff */
[----:B--2---:R-:W-:Y:S05]  /*9e70*/  @!P0 BRA `(.L_x_193) ;  /* 0xfffffffc00f08947 */ /* 0x004fea000383ffff */
[----:B------:R-:W-:Y:S05]  /*9e80*/  BRA `(.L_x_194) ;  /* 0xffffffb000847947 */ /* 0x000fea000383ffff */
.L_x_106:
[----:B------:R-:W-:Y:S07]  /*9e90*/  MOV R3, UR6 ;  /* 0x0000000600037c02 */ /* 0x000fee0008000f00 */
.L_x_195:
[----:B-1----:R1:W2:Y:S02]  /*9ea0*/  SYNCS.PHASECHK.TRANS64.TRYWAIT P0, [R3+URZ+0x118], R12 ;  /* 0x0001180c030075a7 */ /* 0x0022a400080011ff */
[----:B--2---:R-:W-:Y:S05]  /*9eb0*/  @!P0 NANOSLEEP.SYNCS 0x989680 ;  /* 0x009896800000895d */ /* 0x004fea0003900000 */
[----:B------:R-:W2:Y:S02]  /*9ec0*/  @!P0 SYNCS.PHASECHK.TRANS64 P0, [R3+URZ+0x118], R12 ;  /* 0x0001180c030085a7 */ /* 0x000ea400080010ff */
[----:B--2---:R-:W-:Y:S05]  /*9ed0*/  @!P0 BRA `(.L_x_195) ;  /* 0xfffffffc00f08947 */ /* 0x004fea000383ffff */
[----:B------:R-:W-:Y:S05]  /*9ee0*/  BRA `(.L_x_196) ;  /* 0xffffffb400047947 */ /* 0x000fea000383ffff */
.L_x_108:
[----:B------:R-:W-:-:S07]  /*9ef0*/  MOV R0, UR6 ;  /* 0x0000000600007c02 */ /* 0x000fce0008000f00 */
.L_x_197:
[----:B-1----:R1:W4:Y:S02]  /*9f00*/  SYNCS.PHASECHK.TRANS64.TRYWAIT P0, [R0+URZ+0x110], R3 ;  /* 0x00011003000075a7 */ /* 0x00232400080011ff */
[----:B----4-:R-:W-:Y:S05]  /*9f10*/  @!P0 NANOSLEEP.SYNCS 0x989680 ;  /* 0x009896800000895d */ /* 0x010fea0003900000 */
[----:B------:R-:W4:Y:S02]  /*9f20*/  @!P0 SYNCS.PHASECHK.TRANS64 P0, [R0+URZ+0x110], R3 ;  /* 0x00011003000085a7 */ /* 0x000f2400080010ff */
[----:B----4-:R-:W-:Y:S05]  /*9f30*/  @!P0 BRA `(.L_x_197) ;  /* 0xfffffffc00f08947 */ /* 0x010fea000383ffff */
[----:B------:R-:W-:Y:S05]  /*9f40*/  BRA `(.L_x_198) ;  /* 0xffffffb400747947 */ /* 0x000fea000383ffff */
.L_x_110:
[----:B--2---:R2:W3:Y:S02]  /*9f50*/  SYNCS.PHASECHK.TRANS64.TRYWAIT P0, [R0+URZ+0x130], R3 ;  /* 0x00013003000075a7 */ /* 0x0044e400080011ff */
[----:B---3--:R-:W-:Y:S05]  /*9f60*/  @!P0 NANOSLEEP.SYNCS 0x989680 ;  /* 0x009896800000895d */ /* 0x008fea0003900000 */
[----:B------:R-:W3:Y:S02]  /*9f70*/  @!P0 SYNCS.PHASECHK.TRANS64 P0, [R0+URZ+0x130], R3 ;  /* 0x00013003000085a7 */ /* 0x000ee400080010ff */
[----:B---3--:R-:W-:Y:S05]  /*9f80*/  @!P0 BRA `(.L_x_110) ;  /* 0xfffffffc00f08947 */ /* 0x008fea000383ffff */
[----:B------:R-:W-:Y:S05]  /*9f90*/  BRA `(.L_x_199) ;  /* 0xffffffb8003c7947 */ /* 0x000fea000383ffff */
.L_x_121:
[----:B-1----:R1:W3:Y:S02]  /*9fa0*/  SYNCS.PHASECHK.TRANS64.TRYWAIT P1, [R3+URZ+0x100], R0 ;  /* 0x00010000030075a7 */ /* 0x0022e400080211ff */
[----:B---3--:R-:W-:Y:S05]  /*9fb0*/  @!P1 NANOSLEEP.SYNCS 0x989680 ;  /* 0x009896800000995d */ /* 0x008fea0003900000 */
[----:B------:R-:W3:Y:S02]  /*9fc0*/  @!P1 SYNCS.PHASECHK.TRANS64 P1, [R3+URZ+0x100], R0 ;  /* 0x00010000030095a7 */ /* 0x000ee400080210ff */
[----:B---3--:R-:W-:Y:S05]  /*9fd0*/  @!P1 BRA `(.L_x_121) ;  /* 0xfffffffc00f09947 */ /* 0x008fea000383ffff */
[----:B------:R-:W-:Y:S05]  /*9fe0*/  BRA `(.L_x_120) ;  /* 0xffffffc400607947 */ /* 0x000fea000383ffff */
.L_x_123:
[----:B-1----:R1:W4:Y:S02]  /*9ff0*/  SYNCS.PHASECHK.TRANS64.TRYWAIT P0, [R195+URZ+0x150], R2 ;  /* 0x00015002c30075a7 */ /* 0x00232400080011ff */
[----:B----4-:R-:W-:Y:S05]  /*a000*/  @!P0 NANOSLEEP.SYNCS 0x989680 ;  /* 0x009896800000895d */ /* 0x010fea0003900000 */
[----:B------:R-:W4:Y:S02]  /*a010*/  @!P0 SYNCS.PHASECHK.TRANS64 P0, [R195+URZ+0x150], R2 ;  /* 0x00015002c30085a7 */ /* 0x000f2400080010ff */
[----:B----4-:R-:W-:Y:S05]  /*a020*/  @!P0 BRA `(.L_x_123) ;  /* 0xfffffffc00f08947 */ /* 0x010fea000383ffff */
[----:B------:R-:W-:Y:S05]  /*a030*/  BRA `(.L_x_122) ;  /* 0xffffffc400bc7947 */ /* 0x000fea000383ffff */
.L_x_132:
[----:B--2---:R2:W3:Y:S02]  /*a040*/  SYNCS.PHASECHK.TRANS64.TRYWAIT P0, [R216+URZ+0x100], R3 ;  /* 0x00010003d80075a7 */ /* 0x0044e400080011ff */
[----:B---3--:R-:W-:Y:S05]  /*a050*/  @!P0 NANOSLEEP.SYNCS 0x989680 ;  /* 0x009896800000895d */ /* 0x008fea0003900000 */
[----:B------:R-:W3:Y:S02]  /*a060*/  @!P0 SYNCS.PHASECHK.TRANS64 P0, [R216+URZ+0x100], R3 ;  /* 0x00010003d80085a7 */ /* 0x000ee400080010ff */
[----:B---3--:R-:W-:Y:S05]  /*a070*/  @!P0 BRA `(.L_x_132) ;  /* 0xfffffffc00f08947 */ /* 0x008fea000383ffff */
[----:B------:R-:W-:Y:S05]  /*a080*/  BRA `(.L_x_131) ;  /* 0xffffffd800c87947 */ /* 0x000fea000383ffff */
        .weak           $__internal_0_$__cuda_sm10x_tcgen05_guardrail_trap_col_being_dealloced_not_returned_by_alloc
        .type           $__internal_0_$__cuda_sm10x_tcgen05_guardrail_trap_col_being_dealloced_not_returned_by_alloc,@function
        .size           $__internal_0_$__cuda_sm10x_tcgen05_guardrail_trap_col_being_dealloced_not_returned_by_alloc,($__internal_1_$__cuda_sm10x_tcgen05_guardrail_trap_phase_invalid_during_alloc - $__internal_0_$__cuda_sm10x_tcgen05_guardrail_trap_col_being_dealloced_not_returned_by_alloc)
$__internal_0_$__cuda_sm10x_tcgen05_guardrail_trap_col_being_dealloced_not_returned_by_alloc:
[----:B------:R-:W-:Y:S05]  /*a090*/  BPT.TRAP 0x1 ;  /* 0x000000040000795c */ /* 0x000fea0000300000 */
[----:B------:R-:W-:-:S04]  /*a0a0*/  HFMA2 R3, -RZ, RZ, 0, 0 ;  /* 0x00000000ff037431 */ /* 0x000fc800000001ff */
[----:B------:R-:W-:Y:S05]  /*a0b0*/  RET.REL.NODEC R2 `(_ZN7cutlass13device_kernelINS_4gemm6kernel13GemmUniversalIN4cute5tupleIJiiiiEEENS1_10collective13CollectiveMmaINS1_35MainloopSm100TmaUmmaWarpSpecializedILi16ELi2ELi4ENS5_IJNS4_1CILi2EEENSA_ILi1EEESC_EEEEENS5_IJNSA_ILi256EEENSA_ILi128EEENSA_ILi64EEEEEENS_12float_e4m3_tENS5_IJlSC_lEEESJ_SK_NS4_8TiledMMAINS4_8MMA_AtomIJNS4_10MMA_TraitsINS4_25SM100_MMA_F8F6F4_2x1SM_SSEJSJ_SJ_fSF_SG_NS4_17integral_constantINS4_4UMMA5MajorELSR_0EEESS_NSP_INSQ_7ScaleInELST_0EEESU_EEEEEENS4_6LayoutINS5_IJSC_SC_SC_EEENS5_IJNSA_ILi0EEESZ_SZ_EEEEENS5_IJNS4_10UnderscoreES12_S12_EEEEENS4_18SM100_TMA_2SM_LOADENS4_14ComposedLayoutINS4_7SwizzleILi2ELi4ELi3EEENS4_18smem_ptr_flag_bitsILi8EEENSX_INS5_IJNSA_ILi8EEESH_EEENS5_IJSH_SC_EEEEEEEvNS4_8identityES15_S1F_vS1G_EENS_8epilogue10collective18CollectiveEpilogueINS1I_23Sm100TmaWarpSpecializedILi2ELi2ELi64ELb0ELb0EEEJNS5_IJSG_SG_SH_EEENS5_IJNSX_ISG_SC_EENSX_ISH_SC_EEEEESJ_SK_SJ_SK_NS1I_6fusion15FusionCallbacksIS1M_NS1R_17LinearCombinationISJ_fSJ_fLNS_15FloatRoundStyleE2EEES1N_S1Q_JEEENS4_5SM1004TMEM4LOAD26SM100_TMEM_LOAD_32dp32b64xENS4_13SM90_TMA_LOADES1F_NS4_39AutoVectorizingCopyWithAssumedAlignmentILi128EEENS4_14SM90_TMA_STOREES1F_S23_S23_EEEvvEEEEvNT_6ParamsE) ;  /* 0xffffff5c02d07950 */ /* 0x000fea0003c3ffff */
        .weak           $__internal_1_$__cuda_sm10x_tcgen05_guardrail_trap_phase_invalid_during_alloc
        .type           $__internal_1_$__cuda_sm10x_tcgen05_guardrail_trap_phase_invalid_during_alloc,@function
        .size           $__internal_1_$__cuda_sm10x_tcgen05_guardrail_trap_phase_invalid_during_alloc,($__internal_2_$__cuda_sm10x_tcgen05_guardrail_trap_unallocated_columns_being_dealloced - $__internal_1_$__cuda_sm10x_tcgen05_guardrail_trap_phase_invalid_during_alloc)
$__internal_1_$__cuda_sm10x_tcgen05_guardrail_trap_phase_invalid_during_alloc:
[----:B------:R-:W-:Y:S05]  /*a0c0*/  BPT.TRAP 0x1 ;  /* 0x000000040000795c */ /* 0x000fea0000300000 */
[----:B------:R-:W-:-:S04]  /*a0d0*/  MOV R3, 0x0 ;  /* 0x0000000000037802 */ /* 0x000fc80000000f00 */
[----:B------:R-:W-:Y:S05]  /*a0e0*/  RET.REL.NODEC R2 `(_ZN7cutlass13device_kernelINS_4gemm6kernel13GemmUniversalIN4cute5tupleIJiiiiEEENS1_10collective13CollectiveMmaINS1_35MainloopSm100TmaUmmaWarpSpecializedILi16ELi2ELi4ENS5_IJNS4_1CILi2EEENSA_ILi1EEESC_EEEEENS5_IJNSA_ILi256EEENSA_ILi128EEENSA_ILi64EEEEEENS_12float_e4m3_tENS5_IJlSC_lEEESJ_SK_NS4_8TiledMMAINS4_8MMA_AtomIJNS4_10MMA_TraitsINS4_25SM100_MMA_F8F6F4_2x1SM_SSEJSJ_SJ_fSF_SG_NS4_17integral_constantINS4_4UMMA5MajorELSR_0EEESS_NSP_INSQ_7ScaleInELST_0EEESU_EEEEEENS4_6LayoutINS5_IJSC_SC_SC_EEENS5_IJNSA_ILi0EEESZ_SZ_EEEEENS5_IJNS4_10UnderscoreES12_S12_EEEEENS4_18SM100_TMA_2SM_LOADENS4_14ComposedLayoutINS4_7SwizzleILi2ELi4ELi3EEENS4_18smem_ptr_flag_bitsILi8EEENSX_INS5_IJNSA_ILi8EEESH_EEENS5_IJSH_SC_EEEEEEEvNS4_8identityES15_S1F_vS1G_EENS_8epilogue10collective18CollectiveEpilogueINS1I_23Sm100TmaWarpSpecializedILi2ELi2ELi64ELb0ELb0EEEJNS5_IJSG_SG_SH_EEENS5_IJNSX_ISG_SC_EENSX_ISH_SC_EEEEESJ_SK_SJ_SK_NS1I_6fusion15FusionCallbacksIS1M_NS1R_17LinearCombinationISJ_fSJ_fLNS_15FloatRoundStyleE2EEES1N_S1Q_JEEENS4_5SM1004TMEM4LOAD26SM100_TMEM_LOAD_32dp32b64xENS4_13SM90_TMA_LOADES1F_NS4_39AutoVectorizingCopyWithAssumedAlignmentILi128EEENS4_14SM90_TMA_STOREES1F_S23_S23_EEEvvEEEEvNT_6ParamsE) ;  /* 0xffffff5c02c47950 */ /* 0x000fea0003c3ffff */
        .weak           $__internal_2_$__cuda_sm10x_tcgen05_guardrail_trap_unallocated_columns_being_dealloced
        .type           $__internal_2_$__cuda_sm10x_tcgen05_guardrail_trap_unallocated_columns_being_dealloced,@function
        .size           $__internal_2_$__cuda_sm10x_tcgen05_guardrail_trap_unallocated_columns_being_dealloced,(.L_x_201 - $__internal_2_$__cuda_sm10x_tcgen05_guardrail_trap_unallocated_columns_being_dealloced)
$__internal_2_$__cuda_sm10x_tcgen05_guardrail_trap_unallocated_columns_being_dealloced:
[----:B------:R-:W-:Y:S05]  /*a0f0*/  BPT.TRAP 0x1 ;  /* 0x000000040000795c */ /* 0x000fea0000300000 */
[----:B------:R-:W-:-:S04]  /*a100*/  HFMA2 R3, -RZ, RZ, 0, 0 ;  /* 0x00000000ff037431 */ /* 0x000fc800000001ff */
[----:B------:R-:W-:Y:S05]  /*a110*/  RET.REL.NODEC R2 `(_ZN7cutlass13device_kernelINS_4gemm6kernel13GemmUniversalIN4cute5tupleIJiiiiEEENS1_10collective13CollectiveMmaINS1_35MainloopSm100TmaUmmaWarpSpecializedILi16ELi2ELi4ENS5_IJNS4_1CILi2EEENSA_ILi1EEESC_EEEEENS5_IJNSA_ILi256EEENSA_ILi128EEENSA_ILi64EEEEEENS_12float_e4m3_tENS5_IJlSC_lEEESJ_SK_NS4_8TiledMMAINS4_8MMA_AtomIJNS4_10MMA_TraitsINS4_25SM100_MMA_F8F6F4_2x1SM_SSEJSJ_SJ_fSF_SG_NS4_17integral_constantINS4_4UMMA5MajorELSR_0EEESS_NSP_INSQ_7ScaleInELST_0EEESU_EEEEEENS4_6LayoutINS5_IJSC_SC_SC_EEENS5_IJNSA_ILi0EEESZ_SZ_EEEEENS5_IJNS4_10UnderscoreES12_S12_EEEEENS4_18SM100_TMA_2SM_LOADENS4_14ComposedLayoutINS4_7SwizzleILi2ELi4ELi3EEENS4_18smem_ptr_flag_bitsILi8EEENSX_INS5_IJNSA_ILi8EEESH_EEENS5_IJSH_SC_EEEEEEEvNS4_8identityES15_S1F_vS1G_EENS_8epilogue10collective18CollectiveEpilogueINS1I_23Sm100TmaWarpSpecializedILi2ELi2ELi64ELb0ELb0EEEJNS5_IJSG_SG_SH_EEENS5_IJNSX_ISG_SC_EENSX_ISH_SC_EEEEESJ_SK_SJ_SK_NS1I_6fusion15FusionCallbacksIS1M_NS1R_17LinearCombinationISJ_fSJ_fLNS_15FloatRoundStyleE2EEES1N_S1Q_JEEENS4_5SM1004TMEM4LOAD26SM100_TMEM_LOAD_32dp32b64xENS4_13SM90_TMA_LOADES1F_NS4_39AutoVectorizingCopyWithAssumedAlignmentILi128EEENS4_14SM90_TMA_STOREES1F_S23_S23_EEEvvEEEEvNT_6ParamsE) ;  /* 0xffffff5c02b87950 */ /* 0x000fea0003c3ffff */
.L_x_200:
[----:B------:R-:W-:-:S00]  /*a120*/  BRA `(.L_x_200) ;  /* 0xfffffffc00fc7947 */ /* 0x000fc0000383ffff */
[----:B------:R-:W-:-:S00]  /*a130*/  NOP ;  /* 0x0000000000007918 */ /* 0x000fc00000000000 */
        /* <DEDUP_REMOVED lines=12> */
.L_x_201:


//--------------------- .nv.global.init           --------------------------
	.section	.nv.global.init,"aw",@progbits
.nv.global.init:
	.type		$str$27,@object
	.size		$str$27,($str$28 - $str$27)
$str$27:
        /*0000*/ 	.byte	0x28, 0x61, 0x64, 0x64, 0x72, 0x65, 0x73, 0x73, 0x20, 0x26, 0x20, 0x6d, 0x61, 0x73, 0x6b, 0x29
        /*0010*/ 	.byte	0x20, 0x3d, 0x3d, 0x20, 0x30, 0x00
	.type		$str$28,@object
	.size		$str$28,($str$26 - $str$28)
$str$28:
        /*0016*/ 	.byte	0x2f, 0x74, 0x6d, 0x70, 0x2f, 0x63, 0x75, 0x74, 0x6c, 0x61, 0x73, 0x73, 0x5f, 0x73, 0x77, 0x65
        /*0026*/ 	.byte	0x65, 0x70, 0x5f, 0x73, 0x72, 0x63, 0x2f, 0x69, 0x6e, 0x63, 0x6c, 0x75, 0x64, 0x65, 0x2f, 0x63
        /*0036*/ 	.byte	0x75, 0x74, 0x65, 0x2f, 0x70, 0x6f, 0x69, 0x6e, 0x74, 0x65, 0x72, 0x5f, 0x66, 0x6c, 0x61, 0x67
        /*0046*/ 	.byte	0x67, 0x65, 0x64, 0x2e, 0x68, 0x70, 0x70, 0x00
	.type		$str$26,@object
	.size		$str$26,($str$25 - $str$26)
$str$26:
        /*004e*/ 	.byte	0x2f, 0x74, 0x6d, 0x70, 0x2f, 0x63, 0x75, 0x74, 0x6c, 0x61, 0x73, 0x73, 0x5f, 0x73, 0x77, 0x65
        /*005e*/ 	.byte	0x65, 0x70, 0x5f, 0x73, 0x72, 0x63, 0x2f, 0x69, 0x6e, 0x63, 0x6c, 0x75, 0x64, 0x65, 0x2f, 0x63
        /*006e*/ 	.byte	0x75, 0x74, 0x65, 0x2f, 0x61, 0x74, 0x6f, 0x6d, 0x2f, 0x63, 0x6f, 0x70, 0x79, 0x5f, 0x74, 0x72
        /*007e*/ 	.byte	0x61, 0x69, 0x74, 0x73, 0x5f, 0x73, 0x6d, 0x31, 0x30, 0x30, 0x2e, 0x68, 0x70, 0x70, 0x00
	.type		$str$25,@object
	.size		$str$25,(__unnamed_1 - $str$25)
$str$25:
        /*008d*/ 	.byte	0x28, 0x28, 0x75, 0x69, 0x6e, 0x74, 0x33, 0x32, 0x5f, 0x74, 0x28, 0x74, 0x68, 0x72, 0x65, 0x61
        /*009d*/ 	.byte	0x64, 0x49, 0x64, 0x78, 0x2e, 0x78, 0x29, 0x20, 0x2f, 0x20, 0x33, 0x32, 0x29, 0x20, 0x25, 0x20
        /*00ad*/ 	.byte	0x34, 0x29, 0x20, 0x3d, 0x3d, 0x20, 0x28, 0x28, 0x28, 0x74, 0x6d, 0x65, 0x6d, 0x5f, 0x61, 0x64
        /*00bd*/ 	.byte	0x64, 0x72, 0x20, 0x3e, 0x3e, 0x20, 0x31, 0x36, 0x29, 0x20, 0x2f, 0x20, 0x33, 0x32, 0x29, 0x20
        /*00cd*/ 	.byte	0x25, 0x20, 0x34, 0x29, 0x00
	.type		__unnamed_1,@object
	.size		__unnamed_1,(__unnamed_2 - __unnamed_1)
__unnamed_1:
        /*00d2*/ 	.byte	0x61, 0x75, 0x74, 0x6f, 0x20, 0x63, 0x75, 0x74, 0x65, 0x3a, 0x3a, 0x61, 0x73, 0x5f, 0x70, 0x6f
        /* <DEDUP_REMOVED lines=24> */
        /*0262*/ 	.byte	0x43, 0x3c, 0x38, 0x31, 0x39, 0x32, 0x3e, 0x3e, 0x3e, 0x3e, 0x5d, 0x00
	.type		__unnamed_2,@object
	.size		__unnamed_2,(.L_2 - __unnamed_2)
__unnamed_2:
        /* <DEDUP_REMOVED lines=42> */
        /*050e*/ 	.byte	0x3e, 0x3e, 0x3e, 0x3e, 0x5d, 0x00
.L_2:


//--------------------- .nv.shared._ZN7cutlass13device_kernelINS_4gemm6kernel13GemmUniversalIN4cute5tupleIJiiiiEEENS1_10collective13CollectiveMmaINS1_35MainloopSm100TmaUmmaWarpSpecializedILi16ELi2ELi4ENS5_IJNS4_1CILi2EEENSA_ILi1EEESC_EEEEENS5_IJNSA_ILi256EEENSA_ILi128EEENSA_ILi64EEEEEENS_12float_e4m3_tENS5_IJlSC_lEEESJ_SK_NS4_8TiledMMAINS4_8MMA_AtomIJNS4_10MMA_TraitsINS4_25SM100_MMA_F8F6F4_2x1SM_SSEJSJ_SJ_fSF_SG_NS4_17integral_constantINS4_4UMMA5MajorELSR_0EEESS_NSP_INSQ_7ScaleInELST_0EEESU_EEEEEENS4_6LayoutINS5_IJSC_SC_SC_EEENS5_IJNSA_ILi0EEESZ_SZ_EEEEENS5_IJNS4_10UnderscoreES12_S12_EEEEENS4_18SM100_TMA_2SM_LOADENS4_14ComposedLayoutINS4_7SwizzleILi2ELi4ELi3EEENS4_18smem_ptr_flag_bitsILi8EEENSX_INS5_IJNSA_ILi8EEESH_EEENS5_IJSH_SC_EEEEEEEvNS4_8identityES15_S1F_vS1G_EENS_8epilogue10collective18CollectiveEpilogueINS1I_23Sm100TmaWarpSpecializedILi2ELi2ELi64ELb0ELb0EEEJNS5_IJSG_SG_SH_EEENS5_IJNSX_ISG_SC_EENSX_ISH_SC_EEEEESJ_SK_SJ_SK_NS1I_6fusion15FusionCallbacksIS1M_NS1R_17LinearCombinationISJ_fSJ_fLNS_15FloatRoundStyleE2EEES1N_S1Q_JEEENS4_5SM1004TMEM4LOAD26SM100_TMEM_LOAD_32dp32b64xENS4_13SM90_TMA_LOADES1F_NS4_39AutoVectorizingCopyWithAssumedAlignmentILi128EEENS4_14SM90_TMA_STOREES1F_S23_S23_EEEvvEEEEvNT_6ParamsE --------------------------
	.section	.nv.shared._ZN7cutlass13device_kernelINS_4gemm6kernel13GemmUniversalIN4cute5tupleIJiiiiEEENS1_10collective13CollectiveMmaINS1_35MainloopSm100TmaUmmaWarpSpecializedILi16ELi2ELi4ENS5_IJNS4_1CILi2EEENSA_ILi1EEESC_EEEEENS5_IJNSA_ILi256EEENSA_ILi128EEENSA_ILi64EEEEEENS_12float_e4m3_tENS5_IJlSC_lEEESJ_SK_NS4_8TiledMMAINS4_8MMA_AtomIJNS4_10MMA_TraitsINS4_25SM100_MMA_F8F6F4_2x1SM_SSEJSJ_SJ_fSF_SG_NS4_17integral_constantINS4_4UMMA5MajorELSR_0EEESS_NSP_INSQ_7ScaleInELST_0EEESU_EEEEEENS4_6LayoutINS5_IJSC_SC_SC_EEENS5_IJNSA_ILi0EEESZ_SZ_EEEEENS5_IJNS4_10UnderscoreES12_S12_EEEEENS4_18SM100_TMA_2SM_LOADENS4_14ComposedLayoutINS4_7SwizzleILi2ELi4ELi3EEENS4_18smem_ptr_flag_bitsILi8EEENSX_INS5_IJNSA_ILi8EEESH_EEENS5_IJSH_SC_EEEEEEEvNS4_8identityES15_S1F_vS1G_EENS_8epilogue10collective18CollectiveEpilogueINS1I_23Sm100TmaWarpSpecializedILi2ELi2ELi64ELb0ELb0EEEJNS5_IJSG_SG_SH_EEENS5_IJNSX_ISG_SC_EENSX_ISH_SC_EEEEESJ_SK_SJ_SK_NS1I_6fusion15FusionCallbacksIS1M_NS1R_17LinearCombinationISJ_fSJ_fLNS_15FloatRoundStyleE2EEES1N_S1Q_JEEENS4_5SM1004TMEM4LOAD26SM100_TMEM_LOAD_32dp32b64xENS4_13SM90_TMA_LOADES1F_NS4_39AutoVectorizingCopyWithAssumedAlignmentILi128EEENS4_14SM90_TMA_STOREES1F_S23_S23_EEEvvEEEEvNT_6ParamsE,"aw",@nobits
	.sectionflags	@""
	.align	16
	.zero		1024


//--------------------- .nv.shared.reserved.0     --------------------------
	.section	.nv.shared.reserved.0,"aw",@nobits
	.weak		__nv_reservedSMEM_offset_0_alias
	.size		__nv_reservedSMEM_offset_0_alias, 0, 64
	.other		__nv_reservedSMEM_offset_0_alias,@"STO_CUDA_RESERVED_SHARED STV_DEFAULT"
__nv_reservedSMEM_offset_0_alias:
	.zero		0
.nv.shared.reserved.0:
	.zero		64
	.weak		__nv_reservedSMEM_tcgen05_partition
	.type		__nv_reservedSMEM_tcgen05_partition,@object
	.size		__nv_reservedSMEM_tcgen05_partition,(.L_0 - __nv_reservedSMEM_tcgen05_partition)
__nv_reservedSMEM_tcgen05_partition:
	.zero		32
.L_0:


//--------------------- .nv.global                --------------------------
	.section	.nv.global,"aw",@nobits
.nv.global:
	.type		_ZN40_INTERNAL_8e84b5e6_4_k_cu_b0dd2a6a_251114cute1_E,@object
	.size		_ZN40_INTERNAL_8e84b5e6_4_k_cu_b0dd2a6a_251114cute1_E,(_ZN40_INTERNAL_8e84b5e6_4_k_cu_b0dd2a6a_251114cuda3std3__45__cpo6cbeginE - _ZN40_INTERNAL_8e84b5e6_4_k_cu_b0dd2a6a_251114cute1_E)
_ZN40_INTERNAL_8e84b5e6_4_k_cu_b0dd2a6a_251114cute1_E:
	.zero		1
	.type		_ZN40_INTERNAL_8e84b5e6_4_k_cu_b0dd2a6a_251114cuda3std3__45__cpo6cbeginE,@object
	.size		_ZN40_INTERNAL_8e84b5e6_4_k_cu_b0dd2a6a_251114cuda3std3__45__cpo6cbeginE,(_ZN40_INTERNAL_8e84b5e6_4_k_cu_b0dd2a6a_251114cuda3std3__48in_placeE - _ZN40_INTERNAL_8e84b5e6_4_k_cu_b0dd2a6a_251114cuda3std3__45__cpo6cbeginE)
_ZN40_INTERNAL_8e84b5e6_4_k_cu_b0dd2a6a_251114cuda3std3__45__cpo6cbeginE:
	.zero		1
	.type		_ZN40_INTERNAL_8e84b5e6_4_k_cu_b0dd2a6a_251114cuda3std3__48in_placeE,@object
	.size		_ZN40_INTERNAL_8e84b5e6_4_k_cu_b0dd2a6a_251114cuda3std3__48in_placeE,(_ZN40_INTERNAL_8e84b5e6_4_k_cu_b0dd2a6a_251114cuda3std6ranges3__45__cpo9iter_moveE - _ZN40_INTERNAL_8e84b5e6_4_k_cu_b0dd2a6a_251114cuda3std3__48in_placeE)
_ZN40_INTERNAL_8e84b5e6_4_k_cu_b0dd2a6a_251114cuda3std3__48in_placeE:
	.zero		1
	.type		_ZN40_INTERNAL_8e84b5e6_4_k_cu_b0dd2a6a_251114cuda3std6ranges3__45__cpo9iter_moveE,@object
	.size		_ZN40_INTERNAL_8e84b5e6_4_k_cu_b0dd2a6a_251114cuda3std6ranges3__45__cpo9iter_moveE,(_ZN40_INTERNAL_8e84b5e6_4_k_cu_b0dd2a6a_251114cuda3std3__45__cpo5beginE - _ZN40_INTERNAL_8e84b5e6_4_k_cu_b0dd2a6a_251114cuda3std6ranges3__45__cpo9iter_moveE)
_ZN40_INTERNAL_8e84b5e6_4_k_cu_b0dd2a6a_251114cuda3std6ranges3__45__cpo9iter_moveE:
	.zero		1
	.type		_ZN40_INTERNAL_8e84b5e6_4_k_cu_b0dd2a6a_251114cuda3std3__45__cpo5beginE,@object
	.size		_ZN40_INTERNAL_8e84b5e6_4_k_cu_b0dd2a6a_251114cuda3std3__45__cpo5beginE,(_ZN40_INTERNAL_8e84b5e6_4_k_cu_b0dd2a6a_251114cuda3std3__442_GLOBAL__N__8e84b5e6_4_k_cu_b0dd2a6a_251116ignoreE - _ZN40_INTERNAL_8e84b5e6_4_k_cu_b0dd2a6a_251114cuda3std3__45__cpo5beginE)
_ZN40_INTERNAL_8e84b5e6_4_k_cu_b0dd2a6a_251114cuda3std3__45__cpo5beginE:
	.zero		1
	.type		_ZN40_INTERNAL_8e84b5e6_4_k_cu_b0dd2a6a_251114cuda3std3__442_GLOBAL__N__8e84b5e6_4_k_cu_b0dd2a6a_251116ignoreE,@object
	.size		_ZN40_INTERNAL_8e84b5e6_4_k_cu_b0dd2a6a_251114cuda3std3__442_GLOBAL__N__8e84b5e6_4_k_cu_b0dd2a6a_251116ignoreE,(_ZN40_INTERNAL_8e84b5e6_4_k_cu_b0dd2a6a_251114cute7productE - _ZN40_INTERNAL_8e84b5e6_4_k_cu_b0dd2a6a_251114cuda3std3__442_GLOBAL__N__8e84b5e6_4_k_cu_b0dd2a6a_251116ignoreE)
_ZN40_INTERNAL_8e84b5e6_4_k_cu_b0dd2a6a_251114cuda3std3__442_GLOBAL__N__8e84b5e6_4_k_cu_b0dd2a6a_251116ignoreE:
	.zero		1
	.type		_ZN40_INTERNAL_8e84b5e6_4_k_cu_b0dd2a6a_251114cute7productE,@object
	.size		_ZN40_INTERNAL_8e84b5e6_4_k_cu_b0dd2a6a_251114cute7productE,(_ZN40_INTERNAL_8e84b5e6_4_k_cu_b0dd2a6a_251114cuda3std3__45__cpo3endE - _ZN40_INTERNAL_8e84b5e6_4_k_cu_b0dd2a6a_251114cute7productE)
_ZN40_INTERNAL_8e84b5e6_4_k_cu_b0dd2a6a_251114cute7productE:
	.zero		1
	.type		_ZN40_INTERNAL_8e84b5e6_4_k_cu_b0dd2a6a_251114cuda3std3__45__cpo3endE,@object
	.size		_ZN40_INTERNAL_8e84b5e6_4_k_cu_b0dd2a6a_251114cuda3std3__45__cpo3endE,(_ZN40_INTERNAL_8e84b5e6_4_k_cu_b0dd2a6a_251114cuda3std3__419piecewise_constructE - _ZN40_INTERNAL_8e84b5e6_4_k_cu_b0dd2a6a_251114cuda3std3__45__cpo3endE)
_ZN40_INTERNAL_8e84b5e6_4_k_cu_b0dd2a6a_251114cuda3std3__45__cpo3endE:
	.zero		1
	.type		_ZN40_INTERNAL_8e84b5e6_4_k_cu_b0dd2a6a_251114cuda3std3__419piecewise_constructE,@object
	.size		_ZN40_INTERNAL_8e84b5e6_4_k_cu_b0dd2a6a_251114cuda3std3__419piecewise_constructE,(_ZN40_INTERNAL_8e84b5e6_4_k_cu_b0dd2a6a_251114cuda3std3__45__cpo4cendE - _ZN40_INTERNAL_8e84b5e6_4_k_cu_b0dd2a6a_251114cuda3std3__419piecewise_constructE)
_ZN40_INTERNAL_8e84b5e6_4_k_cu_b0dd2a6a_251114cuda3std3__419piecewise_constructE:
	.zero		1
	.type		_ZN40_INTERNAL_8e84b5e6_4_k_cu_b0dd2a6a_251114cuda3std3__45__cpo4cendE,@object
	.size		_ZN40_INTERNAL_8e84b5e6_4_k_cu_b0dd2a6a_251114cuda3std3__45__cpo4cendE,(_ZN40_INTERNAL_8e84b5e6_4_k_cu_b0dd2a6a_251114cuda3std6ranges3__45__cpo4swapE - _ZN40_INTERNAL_8e84b5e6_4_k_cu_b0dd2a6a_251114cuda3std3__45__cpo4cendE)
_ZN40_INTERNAL_8e84b5e6_4_k_cu_b0dd2a6a_251114cuda3std3__45__cpo4cendE:
	.zero		1
	.type		_ZN40_INTERNAL_8e84b5e6_4_k_cu_b0dd2a6a_251114cuda3std6ranges3__45__cpo4swapE,@object
	.size		_ZN40_INTERNAL_8e84b5e6_4_k_cu_b0dd2a6a_251114cuda3std6ranges3__45__cpo4swapE,(.L_10 - _ZN40_INTERNAL_8e84b5e6_4_k_cu_b0dd2a6a_251114cuda3std6ranges3__45__cpo4swapE)
_ZN40_INTERNAL_8e84b5e6_4_k_cu_b0dd2a6a_251114cuda3std6ranges3__45__cpo4swapE:
	.zero		1
.L_10:


//--------------------- .nv.constant0._ZN7cutlass13device_kernelINS_4gemm6kernel13GemmUniversalIN4cute5tupleIJiiiiEEENS1_10collective13CollectiveMmaINS1_35MainloopSm100TmaUmmaWarpSpecializedILi16ELi2ELi4ENS5_IJNS4_1CILi2EEENSA_ILi1EEESC_EEEEENS5_IJNSA_ILi256EEENSA_ILi128EEENSA_ILi64EEEEEENS_12float_e4m3_tENS5_IJlSC_lEEESJ_SK_NS4_8TiledMMAINS4_8MMA_AtomIJNS4_10MMA_TraitsINS4_25SM100_MMA_F8F6F4_2x1SM_SSEJSJ_SJ_fSF_SG_NS4_17integral_constantINS4_4UMMA5MajorELSR_0EEESS_NSP_INSQ_7ScaleInELST_0EEESU_EEEEEENS4_6LayoutINS5_IJSC_SC_SC_EEENS5_IJNSA_ILi0EEESZ_SZ_EEEEENS5_IJNS4_10UnderscoreES12_S12_EEEEENS4_18SM100_TMA_2SM_LOADENS4_14ComposedLayoutINS4_7SwizzleILi2ELi4ELi3EEENS4_18smem_ptr_flag_bitsILi8EEENSX_INS5_IJNSA_ILi8EEESH_EEENS5_IJSH_SC_EEEEEEEvNS4_8identityES15_S1F_vS1G_EENS_8epilogue10collective18CollectiveEpilogueINS1I_23Sm100TmaWarpSpecializedILi2ELi2ELi64ELb0ELb0EEEJNS5_IJSG_SG_SH_EEENS5_IJNSX_ISG_SC_EENSX_ISH_SC_EEEEESJ_SK_SJ_SK_NS1I_6fusion15FusionCallbacksIS1M_NS1R_17LinearCombinationISJ_fSJ_fLNS_15FloatRoundStyleE2EEES1N_S1Q_JEEENS4_5SM1004TMEM4LOAD26SM100_TMEM_LOAD_32dp32b64xENS4_13SM90_TMA_LOADES1F_NS4_39AutoVectorizingCopyWithAssumedAlignmentILi128EEENS4_14SM90_TMA_STOREES1F_S23_S23_EEEvvEEEEvNT_6ParamsE --------------------------
	.section	.nv.constant0._ZN7cutlass13device_kernelINS_4gemm6kernel13GemmUniversalIN4cute5tupleIJiiiiEEENS1_10collective13CollectiveMmaINS1_35MainloopSm100TmaUmmaWarpSpecializedILi16ELi2ELi4ENS5_IJNS4_1CILi2EEENSA_ILi1EEESC_EEEEENS5_IJNSA_ILi256EEENSA_ILi128EEENSA_ILi64EEEEEENS_12float_e4m3_tENS5_IJlSC_lEEESJ_SK_NS4_8TiledMMAINS4_8MMA_AtomIJNS4_10MMA_TraitsINS4_25SM100_MMA_F8F6F4_2x1SM_SSEJSJ_SJ_fSF_SG_NS4_17integral_constantINS4_4UMMA5MajorELSR_0EEESS_NSP_INSQ_7ScaleInELST_0EEESU_EEEEEENS4_6LayoutINS5_IJSC_SC_SC_EEENS5_IJNSA_ILi0EEESZ_SZ_EEEEENS5_IJNS4_10UnderscoreES12_S12_EEEEENS4_18SM100_TMA_2SM_LOADENS4_14ComposedLayoutINS4_7SwizzleILi2ELi4ELi3EEENS4_18smem_ptr_flag_bitsILi8EEENSX_INS5_IJNSA_ILi8EEESH_EEENS5_IJSH_SC_EEEEEEEvNS4_8identityES15_S1F_vS1G_EENS_8epilogue10collective18CollectiveEpilogueINS1I_23Sm100TmaWarpSpecializedILi2ELi2ELi64ELb0ELb0EEEJNS5_IJSG_SG_SH_EEENS5_IJNSX_ISG_SC_EENSX_ISH_SC_EEEEESJ_SK_SJ_SK_NS1I_6fusion15FusionCallbacksIS1M_NS1R_17LinearCombinationISJ_fSJ_fLNS_15FloatRoundStyleE2EEES1N_S1Q_JEEENS4_5SM1004TMEM4LOAD26SM100_TMEM_LOAD_32dp32b64xENS4_13SM90_TMA_LOADES1F_NS4_39AutoVectorizingCopyWithAssumedAlignmentILi128EEENS4_14SM90_TMA_STOREES1F_S23_S23_EEEvvEEEEvNT_6ParamsE,"a",@progbits
	.sectionflags	@""
	.align	4
.nv.constant0._ZN7cutlass13device_kernelINS_4gemm6kernel13GemmUniversalIN4cute5tupleIJiiiiEEENS1_10collective13CollectiveMmaINS1_35MainloopSm100TmaUmmaWarpSpecializedILi16ELi2ELi4ENS5_IJNS4_1CILi2EEENSA_ILi1EEESC_EEEEENS5_IJNSA_ILi256EEENSA_ILi128EEENSA_ILi64EEEEEENS_12float_e4m3_tENS5_IJlSC_lEEESJ_SK_NS4_8TiledMMAINS4_8MMA_AtomIJNS4_10MMA_TraitsINS4_25SM100_MMA_F8F6F4_2x1SM_SSEJSJ_SJ_fSF_SG_NS4_17integral_constantINS4_4UMMA5MajorELSR_0EEESS_NSP_INSQ_7ScaleInELST_0EEESU_EEEEEENS4_6LayoutINS5_IJSC_SC_SC_EEENS5_IJNSA_ILi0EEESZ_SZ_EEEEENS5_IJNS4_10UnderscoreES12_S12_EEEEENS4_18SM100_TMA_2SM_LOADENS4_14ComposedLayoutINS4_7SwizzleILi2ELi4ELi3EEENS4_18smem_ptr_flag_bitsILi8EEENSX_INS5_IJNSA_ILi8EEESH_EEENS5_IJSH_SC_EEEEEEEvNS4_8identityES15_S1F_vS1G_EENS_8epilogue10collective18CollectiveEpilogueINS1I_23Sm100TmaWarpSpecializedILi2ELi2ELi64ELb0ELb0EEEJNS5_IJSG_SG_SH_EEENS5_IJNSX_ISG_SC_EENSX_ISH_SC_EEEEESJ_SK_SJ_SK_NS1I_6fusion15FusionCallbacksIS1M_NS1R_17LinearCombinationISJ_fSJ_fLNS_15FloatRoundStyleE2EEES1N_S1Q_JEEENS4_5SM1004TMEM4LOAD26SM100_TMEM_LOAD_32dp32b64xENS4_13SM90_TMA_LOADES1F_NS4_39AutoVectorizingCopyWithAssumedAlignmentILi128EEENS4_14SM90_TMA_STOREES1F_S23_S23_EEEvvEEEEvNT_6ParamsE:
	.zero		2944


//--------------------- SYMBOLS --------------------------

	.type		.nv.reservedSmem.offset0,@object
	.size		.nv.reservedSmem.offset0,0x4
	.type		.nv.reservedSmem.cap,@object
	.size		.nv.reservedSmem.cap,0x4
	.type		__assertfail,@function
